//
// Generated by NVIDIA NVVM Compiler
//
// Compiler Build ID: CL-36424714
// Cuda compilation tools, release 13.0, V13.0.88
// Based on NVVM 20.0.0
//

.version 9.0
.target sm_100
.address_size 64

	// .globl	_Z4vfunPsxPxS0_xx
.func  (.param .b64 func_retval0) __internal_accurate_pow
(
	.param .b64 __internal_accurate_pow_param_0
)
;

.visible .entry _Z4vfunPsxPxS0_xx(
	.param .u64 .ptr .align 1 _Z4vfunPsxPxS0_xx_param_0,
	.param .u64 _Z4vfunPsxPxS0_xx_param_1,
	.param .u64 .ptr .align 1 _Z4vfunPsxPxS0_xx_param_2,
	.param .u64 .ptr .align 1 _Z4vfunPsxPxS0_xx_param_3,
	.param .u64 _Z4vfunPsxPxS0_xx_param_4,
	.param .u64 _Z4vfunPsxPxS0_xx_param_5
)
{
	.reg .pred 	%p<31>;
	.reg .b32 	%r<17>;
	.reg .b64 	%rd<589>;
	.reg .b64 	%fd<21>;

	ld.param.u64 	%rd80, [_Z4vfunPsxPxS0_xx_param_0];
	ld.param.u64 	%rd79, [_Z4vfunPsxPxS0_xx_param_1];
	ld.param.u64 	%rd81, [_Z4vfunPsxPxS0_xx_param_2];
	ld.param.u64 	%rd82, [_Z4vfunPsxPxS0_xx_param_3];
	ld.param.u64 	%rd83, [_Z4vfunPsxPxS0_xx_param_4];
	ld.param.u64 	%rd84, [_Z4vfunPsxPxS0_xx_param_5];
	cvta.to.global.u64 	%rd1, %rd80;
	cvta.to.global.u64 	%rd2, %rd82;
	cvta.to.global.u64 	%rd85, %rd81;
	add.s64 	%rd3, %rd79, -1;
	cvt.rn.f64.s64 	%fd2, %rd3;
	mov.f64 	%fd3, 0d4000000000000000;
	{
	.reg .b32 %temp; 
	mov.b64 	{%temp, %r1}, %fd3;
	}
	{
	.reg .b32 %temp; 
	mov.b64 	{%temp, %r2}, %fd2;
	}
	shr.u32 	%r3, %r2, 20;
	and.b32  	%r4, %r3, 2047;
	add.s32 	%r5, %r4, -1012;
	mov.b64 	%rd86, %fd2;
	shl.b64 	%rd87, %rd86, %r5;
	setp.eq.s64 	%p1, %rd87, -9223372036854775808;
	{ // callseq 0, 0
	.param .b64 param0;
	st.param.f64 	[param0], %fd2;
	.param .b64 retval0;
	call.uni (retval0), 
	__internal_accurate_pow, 
	(
	param0
	);
	ld.param.f64 	%fd4, [retval0];
	} // callseq 0
	setp.lt.s32 	%p2, %r1, 0;
	neg.f64 	%fd6, %fd4;
	selp.f64 	%fd7, %fd6, %fd4, %p1;
	selp.f64 	%fd8, %fd7, %fd4, %p2;
	setp.eq.s64 	%p3, %rd3, 0;
	selp.f64 	%fd9, 0d3FF0000000000000, %fd8, %p3;
	cvt.rzi.s64.f64 	%rd4, %fd9;
	mov.u32 	%r6, %ctaid.x;
	mov.u32 	%r7, %ntid.x;
	mov.u32 	%r8, %tid.x;
	mad.lo.s32 	%r9, %r6, %r7, %r8;
	cvt.rn.f64.u32 	%fd10, %r9;
	cvt.rn.f64.s64 	%fd11, %rd4;
	cvt.rn.f64.s64 	%fd12, %rd83;
	{
	.reg .b32 %temp; 
	mov.b64 	{%temp, %r10}, %fd12;
	}
	shr.u32 	%r11, %r10, 20;
	and.b32  	%r12, %r11, 2047;
	add.s32 	%r13, %r12, -1012;
	mov.b64 	%rd89, %fd12;
	shl.b64 	%rd90, %rd89, %r13;
	setp.eq.s64 	%p4, %rd90, -9223372036854775808;
	{ // callseq 1, 0
	.param .b64 param0;
	st.param.f64 	[param0], %fd12;
	.param .b64 retval0;
	call.uni (retval0), 
	__internal_accurate_pow, 
	(
	param0
	);
	ld.param.f64 	%fd13, [retval0];
	} // callseq 1
	neg.f64 	%fd15, %fd13;
	selp.f64 	%fd16, %fd15, %fd13, %p4;
	selp.f64 	%fd17, %fd16, %fd13, %p2;
	setp.eq.s64 	%p5, %rd83, 0;
	selp.f64 	%fd18, 0d3FF0000000000000, %fd17, %p5;
	div.rn.f64 	%fd19, %fd11, %fd18;
	cvt.rn.f64.s64 	%fd20, %rd84;
	fma.rn.f64 	%fd1, %fd19, %fd20, %fd10;
	mul.wide.u32 	%rd92, %r9, 8;
	add.s64 	%rd5, %rd85, %rd92;
	mov.b64 	%rd93, 0;
	st.global.u64 	[%rd5], %rd93;
	setp.lt.s64 	%p6, %rd4, 1;
	@%p6 bra 	$L__BB0_38;
	cvt.rzi.s64.f64 	%rd6, %fd1;
	setp.lt.s64 	%p7, %rd79, 3;
	@%p7 bra 	$L__BB0_29;
	shr.u64 	%rd101, %rd3, 1;
	and.b64  	%rd7, %rd101, 7;
	and.b64  	%rd8, %rd101, 3;
	add.s64 	%rd9, %rd8, -1;
	and.b64  	%rd10, %rd101, 9223372036854775800;
	and.b64  	%rd11, %rd3, 2;
	mul.lo.s64 	%rd12, %rd6, %rd4;
	mov.b64 	%rd553, 0;
	cvt.u32.u64 	%r14, %rd4;
	mov.u64 	%rd554, %rd553;
$L__BB0_3:
	add.s64 	%rd15, %rd554, %rd12;
	or.b64  	%rd102, %rd15, %rd4;
	and.b64  	%rd103, %rd102, -4294967296;
	setp.ne.s64 	%p14, %rd103, 0;
	@%p14 bra 	$L__BB0_5;
	cvt.u32.u64 	%r15, %rd15;
	div.u32 	%r16, %r15, %r14;
	cvt.u64.u32 	%rd575, %r16;
	bra.uni 	$L__BB0_6;
$L__BB0_5:
	div.s64 	%rd575, %rd15, %rd4;
$L__BB0_6:
	setp.lt.u64 	%p15, %rd79, 17;
	mul.lo.s64 	%rd106, %rd575, %rd4;
	sub.s64 	%rd574, %rd15, %rd106;
	mov.b64 	%rd585, 1;
	@%p15 bra 	$L__BB0_9;
	mov.b64 	%rd585, 1;
	mov.u64 	%rd556, %rd10;
$L__BB0_8:
	.pragma "nounroll";
	shr.s64 	%rd108, %rd574, 63;
	shr.u64 	%rd109, %rd108, 62;
	add.s64 	%rd110, %rd574, %rd109;
	and.b64  	%rd111, %rd110, 9223372036854775804;
	sub.s64 	%rd112, %rd574, %rd111;
	shl.b64 	%rd113, %rd112, 1;
	add.s64 	%rd114, %rd1, %rd113;
	shr.s64 	%rd115, %rd575, 63;
	shr.u64 	%rd116, %rd115, 62;
	add.s64 	%rd117, %rd575, %rd116;
	and.b64  	%rd118, %rd117, 2305843009213693948;
	sub.s64 	%rd119, %rd575, %rd118;
	shl.b64 	%rd120, %rd119, 3;
	add.s64 	%rd121, %rd114, %rd120;
	ld.global.s16 	%rd122, [%rd121];
	mul.lo.s64 	%rd123, %rd585, %rd122;
	shr.s64 	%rd124, %rd110, 2;
	shr.s64 	%rd125, %rd117, 2;
	shr.u64 	%rd126, %rd124, 62;
	add.s64 	%rd127, %rd124, %rd126;
	and.b64  	%rd128, %rd127, 9223372036854775804;
	sub.s64 	%rd129, %rd124, %rd128;
	shl.b64 	%rd130, %rd129, 1;
	add.s64 	%rd131, %rd1, %rd130;
	shr.u64 	%rd132, %rd125, 62;
	add.s64 	%rd133, %rd125, %rd132;
	and.b64  	%rd134, %rd133, 2305843009213693948;
	sub.s64 	%rd135, %rd125, %rd134;
	shl.b64 	%rd136, %rd135, 3;
	add.s64 	%rd137, %rd131, %rd136;
	ld.global.s16 	%rd138, [%rd137];
	mul.lo.s64 	%rd139, %rd123, %rd138;
	shr.u64 	%rd140, %rd108, 60;
	add.s64 	%rd141, %rd574, %rd140;
	shr.s64 	%rd142, %rd141, 4;
	shr.u64 	%rd143, %rd115, 60;
	add.s64 	%rd144, %rd575, %rd143;
	shr.s64 	%rd145, %rd144, 4;
	shr.u64 	%rd146, %rd142, 62;
	add.s64 	%rd147, %rd142, %rd146;
	and.b64  	%rd148, %rd147, 9223372036854775804;
	sub.s64 	%rd149, %rd142, %rd148;
	shl.b64 	%rd150, %rd149, 1;
	add.s64 	%rd151, %rd1, %rd150;
	shr.u64 	%rd152, %rd145, 62;
	add.s64 	%rd153, %rd145, %rd152;
	and.b64  	%rd154, %rd153, 2305843009213693948;
	sub.s64 	%rd155, %rd145, %rd154;
	shl.b64 	%rd156, %rd155, 3;
	add.s64 	%rd157, %rd151, %rd156;
	ld.global.s16 	%rd158, [%rd157];
	mul.lo.s64 	%rd159, %rd139, %rd158;
	shr.u64 	%rd160, %rd108, 58;
	add.s64 	%rd161, %rd574, %rd160;
	shr.s64 	%rd162, %rd161, 6;
	shr.u64 	%rd163, %rd115, 58;
	add.s64 	%rd164, %rd575, %rd163;
	shr.s64 	%rd165, %rd164, 6;
	shr.u64 	%rd166, %rd162, 62;
	add.s64 	%rd167, %rd162, %rd166;
	and.b64  	%rd168, %rd167, 9223372036854775804;
	sub.s64 	%rd169, %rd162, %rd168;
	shl.b64 	%rd170, %rd169, 1;
	add.s64 	%rd171, %rd1, %rd170;
	shr.u64 	%rd172, %rd165, 62;
	add.s64 	%rd173, %rd165, %rd172;
	and.b64  	%rd174, %rd173, 2305843009213693948;
	sub.s64 	%rd175, %rd165, %rd174;
	shl.b64 	%rd176, %rd175, 3;
	add.s64 	%rd177, %rd171, %rd176;
	ld.global.s16 	%rd178, [%rd177];
	mul.lo.s64 	%rd179, %rd159, %rd178;
	shr.u64 	%rd180, %rd108, 56;
	add.s64 	%rd181, %rd574, %rd180;
	shr.s64 	%rd182, %rd181, 8;
	shr.u64 	%rd183, %rd115, 56;
	add.s64 	%rd184, %rd575, %rd183;
	shr.s64 	%rd185, %rd184, 8;
	shr.u64 	%rd186, %rd182, 62;
	add.s64 	%rd187, %rd182, %rd186;
	and.b64  	%rd188, %rd187, 9223372036854775804;
	sub.s64 	%rd189, %rd182, %rd188;
	shl.b64 	%rd190, %rd189, 1;
	add.s64 	%rd191, %rd1, %rd190;
	shr.u64 	%rd192, %rd185, 62;
	add.s64 	%rd193, %rd185, %rd192;
	and.b64  	%rd194, %rd193, 2305843009213693948;
	sub.s64 	%rd195, %rd185, %rd194;
	shl.b64 	%rd196, %rd195, 3;
	add.s64 	%rd197, %rd191, %rd196;
	ld.global.s16 	%rd198, [%rd197];
	mul.lo.s64 	%rd199, %rd179, %rd198;
	shr.u64 	%rd200, %rd108, 54;
	add.s64 	%rd201, %rd574, %rd200;
	shr.s64 	%rd202, %rd201, 10;
	shr.u64 	%rd203, %rd115, 54;
	add.s64 	%rd204, %rd575, %rd203;
	shr.s64 	%rd205, %rd204, 10;
	shr.u64 	%rd206, %rd202, 62;
	add.s64 	%rd207, %rd202, %rd206;
	and.b64  	%rd208, %rd207, 9223372036854775804;
	sub.s64 	%rd209, %rd202, %rd208;
	shl.b64 	%rd210, %rd209, 1;
	add.s64 	%rd211, %rd1, %rd210;
	shr.u64 	%rd212, %rd205, 62;
	add.s64 	%rd213, %rd205, %rd212;
	and.b64  	%rd214, %rd213, 2305843009213693948;
	sub.s64 	%rd215, %rd205, %rd214;
	shl.b64 	%rd216, %rd215, 3;
	add.s64 	%rd217, %rd211, %rd216;
	ld.global.s16 	%rd218, [%rd217];
	mul.lo.s64 	%rd219, %rd199, %rd218;
	shr.u64 	%rd220, %rd108, 52;
	add.s64 	%rd221, %rd574, %rd220;
	shr.s64 	%rd222, %rd221, 12;
	shr.u64 	%rd223, %rd115, 52;
	add.s64 	%rd224, %rd575, %rd223;
	shr.s64 	%rd225, %rd224, 12;
	shr.u64 	%rd226, %rd222, 62;
	add.s64 	%rd227, %rd222, %rd226;
	and.b64  	%rd228, %rd227, 9223372036854775804;
	sub.s64 	%rd229, %rd222, %rd228;
	shl.b64 	%rd230, %rd229, 1;
	add.s64 	%rd231, %rd1, %rd230;
	shr.u64 	%rd232, %rd225, 62;
	add.s64 	%rd233, %rd225, %rd232;
	and.b64  	%rd234, %rd233, 2305843009213693948;
	sub.s64 	%rd235, %rd225, %rd234;
	shl.b64 	%rd236, %rd235, 3;
	add.s64 	%rd237, %rd231, %rd236;
	ld.global.s16 	%rd238, [%rd237];
	mul.lo.s64 	%rd239, %rd219, %rd238;
	shr.u64 	%rd240, %rd108, 50;
	add.s64 	%rd241, %rd574, %rd240;
	shr.s64 	%rd242, %rd241, 14;
	shr.u64 	%rd243, %rd115, 50;
	add.s64 	%rd244, %rd575, %rd243;
	shr.s64 	%rd245, %rd244, 14;
	shr.u64 	%rd246, %rd242, 62;
	add.s64 	%rd247, %rd242, %rd246;
	and.b64  	%rd248, %rd247, 9223372036854775804;
	sub.s64 	%rd249, %rd242, %rd248;
	shl.b64 	%rd250, %rd249, 1;
	add.s64 	%rd251, %rd1, %rd250;
	shr.u64 	%rd252, %rd245, 62;
	add.s64 	%rd253, %rd245, %rd252;
	and.b64  	%rd254, %rd253, 2305843009213693948;
	sub.s64 	%rd255, %rd245, %rd254;
	shl.b64 	%rd256, %rd255, 3;
	add.s64 	%rd257, %rd251, %rd256;
	ld.global.s16 	%rd258, [%rd257];
	mul.lo.s64 	%rd585, %rd239, %rd258;
	shr.u64 	%rd259, %rd108, 48;
	add.s64 	%rd260, %rd574, %rd259;
	shr.s64 	%rd574, %rd260, 16;
	shr.u64 	%rd261, %rd115, 48;
	add.s64 	%rd262, %rd575, %rd261;
	shr.s64 	%rd575, %rd262, 16;
	add.s64 	%rd556, %rd556, -8;
	setp.eq.s64 	%p16, %rd556, 0;
	@%p16 bra 	$L__BB0_9;
	bra.uni 	$L__BB0_8;
$L__BB0_9:
	setp.eq.s64 	%p17, %rd7, 0;
	@%p17 bra 	$L__BB0_17;
	add.s64 	%rd264, %rd7, -1;
	setp.lt.u64 	%p18, %rd264, 3;
	@%p18 bra 	$L__BB0_12;
	shr.s64 	%rd265, %rd574, 63;
	shr.u64 	%rd266, %rd265, 62;
	add.s64 	%rd267, %rd574, %rd266;
	and.b64  	%rd268, %rd267, 9223372036854775804;
	sub.s64 	%rd269, %rd574, %rd268;
	shl.b64 	%rd270, %rd269, 1;
	add.s64 	%rd271, %rd1, %rd270;
	shr.s64 	%rd272, %rd575, 63;
	shr.u64 	%rd273, %rd272, 62;
	add.s64 	%rd274, %rd575, %rd273;
	and.b64  	%rd275, %rd274, 2305843009213693948;
	sub.s64 	%rd276, %rd575, %rd275;
	shl.b64 	%rd277, %rd276, 3;
	add.s64 	%rd278, %rd271, %rd277;
	ld.global.s16 	%rd279, [%rd278];
	mul.lo.s64 	%rd280, %rd585, %rd279;
	shr.s64 	%rd281, %rd267, 2;
	shr.s64 	%rd282, %rd274, 2;
	shr.u64 	%rd283, %rd281, 62;
	add.s64 	%rd284, %rd281, %rd283;
	and.b64  	%rd285, %rd284, 9223372036854775804;
	sub.s64 	%rd286, %rd281, %rd285;
	shl.b64 	%rd287, %rd286, 1;
	add.s64 	%rd288, %rd1, %rd287;
	shr.u64 	%rd289, %rd282, 62;
	add.s64 	%rd290, %rd282, %rd289;
	and.b64  	%rd291, %rd290, 2305843009213693948;
	sub.s64 	%rd292, %rd282, %rd291;
	shl.b64 	%rd293, %rd292, 3;
	add.s64 	%rd294, %rd288, %rd293;
	ld.global.s16 	%rd295, [%rd294];
	mul.lo.s64 	%rd296, %rd280, %rd295;
	shr.u64 	%rd297, %rd265, 60;
	add.s64 	%rd298, %rd574, %rd297;
	shr.s64 	%rd299, %rd298, 4;
	shr.u64 	%rd300, %rd272, 60;
	add.s64 	%rd301, %rd575, %rd300;
	shr.s64 	%rd302, %rd301, 4;
	shr.u64 	%rd303, %rd299, 62;
	add.s64 	%rd304, %rd299, %rd303;
	and.b64  	%rd305, %rd304, 9223372036854775804;
	sub.s64 	%rd306, %rd299, %rd305;
	shl.b64 	%rd307, %rd306, 1;
	add.s64 	%rd308, %rd1, %rd307;
	shr.u64 	%rd309, %rd302, 62;
	add.s64 	%rd310, %rd302, %rd309;
	and.b64  	%rd311, %rd310, 2305843009213693948;
	sub.s64 	%rd312, %rd302, %rd311;
	shl.b64 	%rd313, %rd312, 3;
	add.s64 	%rd314, %rd308, %rd313;
	ld.global.s16 	%rd315, [%rd314];
	mul.lo.s64 	%rd316, %rd296, %rd315;
	shr.u64 	%rd317, %rd265, 58;
	add.s64 	%rd318, %rd574, %rd317;
	shr.s64 	%rd319, %rd318, 6;
	shr.u64 	%rd320, %rd272, 58;
	add.s64 	%rd321, %rd575, %rd320;
	shr.s64 	%rd322, %rd321, 6;
	shr.u64 	%rd323, %rd319, 62;
	add.s64 	%rd324, %rd319, %rd323;
	and.b64  	%rd325, %rd324, 9223372036854775804;
	sub.s64 	%rd326, %rd319, %rd325;
	shl.b64 	%rd327, %rd326, 1;
	add.s64 	%rd328, %rd1, %rd327;
	shr.u64 	%rd329, %rd322, 62;
	add.s64 	%rd330, %rd322, %rd329;
	and.b64  	%rd331, %rd330, 2305843009213693948;
	sub.s64 	%rd332, %rd322, %rd331;
	shl.b64 	%rd333, %rd332, 3;
	add.s64 	%rd334, %rd328, %rd333;
	ld.global.s16 	%rd335, [%rd334];
	mul.lo.s64 	%rd585, %rd316, %rd335;
	shr.u64 	%rd336, %rd272, 56;
	add.s64 	%rd337, %rd575, %rd336;
	shr.s64 	%rd575, %rd337, 8;
	shr.u64 	%rd338, %rd265, 56;
	add.s64 	%rd339, %rd574, %rd338;
	shr.s64 	%rd574, %rd339, 8;
$L__BB0_12:
	setp.eq.s64 	%p19, %rd8, 0;
	@%p19 bra 	$L__BB0_17;
	setp.eq.s64 	%p20, %rd9, 0;
	@%p20 bra 	$L__BB0_15;
	shr.s64 	%rd341, %rd574, 63;
	shr.u64 	%rd342, %rd341, 62;
	add.s64 	%rd343, %rd574, %rd342;
	and.b64  	%rd344, %rd343, 9223372036854775804;
	sub.s64 	%rd345, %rd574, %rd344;
	shl.b64 	%rd346, %rd345, 1;
	add.s64 	%rd347, %rd1, %rd346;
	shr.s64 	%rd348, %rd575, 63;
	shr.u64 	%rd349, %rd348, 62;
	add.s64 	%rd350, %rd575, %rd349;
	and.b64  	%rd351, %rd350, 2305843009213693948;
	sub.s64 	%rd352, %rd575, %rd351;
	shl.b64 	%rd353, %rd352, 3;
	add.s64 	%rd354, %rd347, %rd353;
	ld.global.s16 	%rd355, [%rd354];
	mul.lo.s64 	%rd356, %rd585, %rd355;
	shr.s64 	%rd357, %rd343, 2;
	shr.s64 	%rd358, %rd350, 2;
	shr.u64 	%rd359, %rd357, 62;
	add.s64 	%rd360, %rd357, %rd359;
	and.b64  	%rd361, %rd360, 9223372036854775804;
	sub.s64 	%rd362, %rd357, %rd361;
	shl.b64 	%rd363, %rd362, 1;
	add.s64 	%rd364, %rd1, %rd363;
	shr.u64 	%rd365, %rd358, 62;
	add.s64 	%rd366, %rd358, %rd365;
	and.b64  	%rd367, %rd366, 2305843009213693948;
	sub.s64 	%rd368, %rd358, %rd367;
	shl.b64 	%rd369, %rd368, 3;
	add.s64 	%rd370, %rd364, %rd369;
	ld.global.s16 	%rd371, [%rd370];
	mul.lo.s64 	%rd585, %rd356, %rd371;
	shr.u64 	%rd372, %rd348, 60;
	add.s64 	%rd373, %rd575, %rd372;
	shr.s64 	%rd575, %rd373, 4;
	shr.u64 	%rd374, %rd341, 60;
	add.s64 	%rd375, %rd574, %rd374;
	shr.s64 	%rd574, %rd375, 4;
$L__BB0_15:
	setp.eq.s64 	%p21, %rd11, 0;
	@%p21 bra 	$L__BB0_17;
	shr.s64 	%rd376, %rd574, 63;
	shr.u64 	%rd377, %rd376, 62;
	add.s64 	%rd378, %rd574, %rd377;
	and.b64  	%rd379, %rd378, 9223372036854775804;
	sub.s64 	%rd380, %rd574, %rd379;
	shl.b64 	%rd381, %rd380, 1;
	add.s64 	%rd382, %rd1, %rd381;
	shr.s64 	%rd383, %rd575, 63;
	shr.u64 	%rd384, %rd383, 62;
	add.s64 	%rd385, %rd575, %rd384;
	and.b64  	%rd386, %rd385, 2305843009213693948;
	sub.s64 	%rd387, %rd575, %rd386;
	shl.b64 	%rd388, %rd387, 3;
	add.s64 	%rd389, %rd382, %rd388;
	ld.global.s16 	%rd390, [%rd389];
	mul.lo.s64 	%rd585, %rd585, %rd390;
$L__BB0_17:
	setp.lt.u64 	%p22, %rd79, 17;
	mov.b64 	%rd572, 0;
	mov.u64 	%rd564, %rd554;
	@%p22 bra 	$L__BB0_20;
	mov.b64 	%rd572, 0;
	mov.u64 	%rd564, %rd554;
	mov.u64 	%rd562, %rd572;
$L__BB0_19:
	.pragma "nounroll";
	shr.s64 	%rd394, %rd564, 63;
	shr.u64 	%rd395, %rd394, 62;
	add.s64 	%rd396, %rd564, %rd395;
	and.b64  	%rd397, %rd396, 2305843009213693948;
	sub.s64 	%rd398, %rd564, %rd397;
	shl.b64 	%rd399, %rd398, 3;
	add.s64 	%rd400, %rd2, %rd399;
	ld.global.u64 	%rd401, [%rd400];
	add.s64 	%rd402, %rd401, %rd572;
	shr.s64 	%rd403, %rd396, 2;
	shr.u64 	%rd404, %rd403, 62;
	add.s64 	%rd405, %rd403, %rd404;
	and.b64  	%rd406, %rd405, 2305843009213693948;
	sub.s64 	%rd407, %rd403, %rd406;
	shl.b64 	%rd408, %rd407, 3;
	add.s64 	%rd409, %rd2, %rd408;
	ld.global.u64 	%rd410, [%rd409];
	add.s64 	%rd411, %rd410, %rd402;
	shr.u64 	%rd412, %rd394, 60;
	add.s64 	%rd413, %rd564, %rd412;
	shr.s64 	%rd414, %rd413, 4;
	shr.u64 	%rd415, %rd414, 62;
	add.s64 	%rd416, %rd414, %rd415;
	and.b64  	%rd417, %rd416, 2305843009213693948;
	sub.s64 	%rd418, %rd414, %rd417;
	shl.b64 	%rd419, %rd418, 3;
	add.s64 	%rd420, %rd2, %rd419;
	ld.global.u64 	%rd421, [%rd420];
	add.s64 	%rd422, %rd421, %rd411;
	shr.u64 	%rd423, %rd394, 58;
	add.s64 	%rd424, %rd564, %rd423;
	shr.s64 	%rd425, %rd424, 6;
	shr.u64 	%rd426, %rd425, 62;
	add.s64 	%rd427, %rd425, %rd426;
	and.b64  	%rd428, %rd427, 2305843009213693948;
	sub.s64 	%rd429, %rd425, %rd428;
	shl.b64 	%rd430, %rd429, 3;
	add.s64 	%rd431, %rd2, %rd430;
	ld.global.u64 	%rd432, [%rd431];
	add.s64 	%rd433, %rd432, %rd422;
	shr.u64 	%rd434, %rd394, 56;
	add.s64 	%rd435, %rd564, %rd434;
	shr.s64 	%rd436, %rd435, 8;
	shr.u64 	%rd437, %rd436, 62;
	add.s64 	%rd438, %rd436, %rd437;
	and.b64  	%rd439, %rd438, 2305843009213693948;
	sub.s64 	%rd440, %rd436, %rd439;
	shl.b64 	%rd441, %rd440, 3;
	add.s64 	%rd442, %rd2, %rd441;
	ld.global.u64 	%rd443, [%rd442];
	add.s64 	%rd444, %rd443, %rd433;
	shr.u64 	%rd445, %rd394, 54;
	add.s64 	%rd446, %rd564, %rd445;
	shr.s64 	%rd447, %rd446, 10;
	shr.u64 	%rd448, %rd447, 62;
	add.s64 	%rd449, %rd447, %rd448;
	and.b64  	%rd450, %rd449, 2305843009213693948;
	sub.s64 	%rd451, %rd447, %rd450;
	shl.b64 	%rd452, %rd451, 3;
	add.s64 	%rd453, %rd2, %rd452;
	ld.global.u64 	%rd454, [%rd453];
	add.s64 	%rd455, %rd454, %rd444;
	shr.u64 	%rd456, %rd394, 52;
	add.s64 	%rd457, %rd564, %rd456;
	shr.s64 	%rd458, %rd457, 12;
	shr.u64 	%rd459, %rd458, 62;
	add.s64 	%rd460, %rd458, %rd459;
	and.b64  	%rd461, %rd460, 2305843009213693948;
	sub.s64 	%rd462, %rd458, %rd461;
	shl.b64 	%rd463, %rd462, 3;
	add.s64 	%rd464, %rd2, %rd463;
	ld.global.u64 	%rd465, [%rd464];
	add.s64 	%rd466, %rd465, %rd455;
	shr.u64 	%rd467, %rd394, 50;
	add.s64 	%rd468, %rd564, %rd467;
	shr.s64 	%rd469, %rd468, 14;
	shr.u64 	%rd470, %rd469, 62;
	add.s64 	%rd471, %rd469, %rd470;
	and.b64  	%rd472, %rd471, 2305843009213693948;
	sub.s64 	%rd473, %rd469, %rd472;
	shl.b64 	%rd474, %rd473, 3;
	add.s64 	%rd475, %rd2, %rd474;
	ld.global.u64 	%rd476, [%rd475];
	add.s64 	%rd572, %rd476, %rd466;
	shr.u64 	%rd477, %rd394, 48;
	add.s64 	%rd478, %rd564, %rd477;
	shr.s64 	%rd564, %rd478, 16;
	add.s64 	%rd562, %rd562, 8;
	setp.ne.s64 	%p23, %rd562, %rd10;
	@%p23 bra 	$L__BB0_19;
$L__BB0_20:
	setp.eq.s64 	%p24, %rd7, 0;
	@%p24 bra 	$L__BB0_28;
	add.s64 	%rd480, %rd7, -1;
	setp.lt.u64 	%p25, %rd480, 3;
	@%p25 bra 	$L__BB0_23;
	shr.s64 	%rd481, %rd564, 63;
	shr.u64 	%rd482, %rd481, 62;
	add.s64 	%rd483, %rd564, %rd482;
	and.b64  	%rd484, %rd483, 2305843009213693948;
	sub.s64 	%rd485, %rd564, %rd484;
	shl.b64 	%rd486, %rd485, 3;
	add.s64 	%rd487, %rd2, %rd486;
	ld.global.u64 	%rd488, [%rd487];
	add.s64 	%rd489, %rd488, %rd572;
	shr.s64 	%rd490, %rd483, 2;
	shr.u64 	%rd491, %rd490, 62;
	add.s64 	%rd492, %rd490, %rd491;
	and.b64  	%rd493, %rd492, 2305843009213693948;
	sub.s64 	%rd494, %rd490, %rd493;
	shl.b64 	%rd495, %rd494, 3;
	add.s64 	%rd496, %rd2, %rd495;
	ld.global.u64 	%rd497, [%rd496];
	add.s64 	%rd498, %rd497, %rd489;
	shr.u64 	%rd499, %rd481, 60;
	add.s64 	%rd500, %rd564, %rd499;
	shr.s64 	%rd501, %rd500, 4;
	shr.u64 	%rd502, %rd501, 62;
	add.s64 	%rd503, %rd501, %rd502;
	and.b64  	%rd504, %rd503, 2305843009213693948;
	sub.s64 	%rd505, %rd501, %rd504;
	shl.b64 	%rd506, %rd505, 3;
	add.s64 	%rd507, %rd2, %rd506;
	ld.global.u64 	%rd508, [%rd507];
	add.s64 	%rd509, %rd508, %rd498;
	shr.u64 	%rd510, %rd481, 58;
	add.s64 	%rd511, %rd564, %rd510;
	shr.s64 	%rd512, %rd511, 6;
	shr.u64 	%rd513, %rd512, 62;
	add.s64 	%rd514, %rd512, %rd513;
	and.b64  	%rd515, %rd514, 2305843009213693948;
	sub.s64 	%rd516, %rd512, %rd515;
	shl.b64 	%rd517, %rd516, 3;
	add.s64 	%rd518, %rd2, %rd517;
	ld.global.u64 	%rd519, [%rd518];
	add.s64 	%rd572, %rd519, %rd509;
	shr.u64 	%rd520, %rd481, 56;
	add.s64 	%rd521, %rd564, %rd520;
	shr.s64 	%rd564, %rd521, 8;
$L__BB0_23:
	setp.eq.s64 	%p26, %rd8, 0;
	@%p26 bra 	$L__BB0_28;
	setp.eq.s64 	%p27, %rd9, 0;
	@%p27 bra 	$L__BB0_26;
	shr.s64 	%rd523, %rd564, 63;
	shr.u64 	%rd524, %rd523, 62;
	add.s64 	%rd525, %rd564, %rd524;
	and.b64  	%rd526, %rd525, 2305843009213693948;
	sub.s64 	%rd527, %rd564, %rd526;
	shl.b64 	%rd528, %rd527, 3;
	add.s64 	%rd529, %rd2, %rd528;
	ld.global.u64 	%rd530, [%rd529];
	add.s64 	%rd531, %rd530, %rd572;
	shr.s64 	%rd532, %rd525, 2;
	shr.u64 	%rd533, %rd532, 62;
	add.s64 	%rd534, %rd532, %rd533;
	and.b64  	%rd535, %rd534, 2305843009213693948;
	sub.s64 	%rd536, %rd532, %rd535;
	shl.b64 	%rd537, %rd536, 3;
	add.s64 	%rd538, %rd2, %rd537;
	ld.global.u64 	%rd539, [%rd538];
	add.s64 	%rd572, %rd539, %rd531;
	shr.u64 	%rd540, %rd523, 60;
	add.s64 	%rd541, %rd564, %rd540;
	shr.s64 	%rd564, %rd541, 4;
$L__BB0_26:
	setp.eq.s64 	%p28, %rd11, 0;
	@%p28 bra 	$L__BB0_28;
	shr.s64 	%rd542, %rd564, 63;
	shr.u64 	%rd543, %rd542, 62;
	add.s64 	%rd544, %rd564, %rd543;
	and.b64  	%rd545, %rd544, 2305843009213693948;
	sub.s64 	%rd546, %rd564, %rd545;
	shl.b64 	%rd547, %rd546, 3;
	add.s64 	%rd548, %rd2, %rd547;
	ld.global.u64 	%rd549, [%rd548];
	add.s64 	%rd572, %rd549, %rd572;
$L__BB0_28:
	add.s64 	%rd550, %rd572, 1;
	setp.lt.s64 	%p29, %rd572, -1;
	not.b64 	%rd551, %rd572;
	selp.b64 	%rd552, %rd551, %rd550, %p29;
	mad.lo.s64 	%rd553, %rd552, %rd585, %rd553;
	st.global.u64 	[%rd5], %rd553;
	add.s64 	%rd554, %rd554, 1;
	setp.eq.s64 	%p30, %rd554, %rd4;
	@%p30 bra 	$L__BB0_38;
	bra.uni 	$L__BB0_3;
$L__BB0_29:
	and.b64  	%rd71, %rd4, 7;
	setp.lt.u64 	%p8, %rd4, 8;
	mov.b64 	%rd588, 0;
	@%p8 bra 	$L__BB0_33;
	and.b64  	%rd588, %rd4, 9223372036854775800;
	mov.b64 	%rd586, 0;
$L__BB0_31:
	.pragma "nounroll";
	add.s64 	%rd586, %rd586, 8;
	setp.ne.s64 	%p9, %rd586, %rd588;
	@%p9 bra 	$L__BB0_31;
	st.global.u64 	[%rd5], %rd588;
$L__BB0_33:
	setp.eq.s64 	%p10, %rd71, 0;
	@%p10 bra 	$L__BB0_38;
	and.b64  	%rd76, %rd4, 3;
	setp.lt.u64 	%p11, %rd71, 4;
	@%p11 bra 	$L__BB0_36;
	add.s64 	%rd588, %rd588, 4;
	st.global.u64 	[%rd5], %rd588;
$L__BB0_36:
	setp.eq.s64 	%p12, %rd76, 0;
	@%p12 bra 	$L__BB0_38;
	and.b64  	%rd96, %rd4, 1;
	setp.eq.s64 	%p13, %rd76, 1;
	add.s64 	%rd97, %rd588, 2;
	selp.b64 	%rd98, %rd588, %rd97, %p13;
	add.s64 	%rd99, %rd98, %rd96;
	st.global.u64 	[%rd5], %rd99;
$L__BB0_38:
	ret;

}
.func  (.param .b64 func_retval0) __internal_accurate_pow(
	.param .b64 __internal_accurate_pow_param_0
)
{
	.reg .pred 	%p<8>;
	.reg .b32 	%r<46>;
	.reg .b32 	%f<3>;
	.reg .b64 	%fd<109>;

	ld.param.f64 	%fd10, [__internal_accurate_pow_param_0];
	mov.f64 	%fd11, 0d4000000000000000;
	{
	.reg .b32 %temp; 
	mov.b64 	{%temp, %r8}, %fd11;
	}
	{
	.reg .b32 %temp; 
	mov.b64 	{%r9, %temp}, %fd11;
	}
	shr.u32 	%r10, %r8, 20;
	setp.lt.u32 	%p1, %r8, 1048576;
	mov.f64 	%fd12, 0d4360000000000000;
	{
	.reg .b32 %temp; 
	mov.b64 	{%temp, %r11}, %fd12;
	}
	{
	.reg .b32 %temp; 
	mov.b64 	{%r12, %temp}, %fd12;
	}
	shr.u32 	%r13, %r11, 20;
	add.s32 	%r14, %r13, -54;
	selp.b32 	%r15, %r12, %r9, %p1;
	selp.b32 	%r16, %r11, %r8, %p1;
	selp.b32 	%r1, %r14, %r10, %p1;
	add.s32 	%r45, %r1, -1023;
	and.b32  	%r17, %r16, -2146435073;
	or.b32  	%r18, %r17, 1072693248;
	mov.b64 	%fd107, {%r15, %r18};
	setp.lt.u32 	%p2, %r18, 1073127583;
	@%p2 bra 	$L__BB1_2;
	{
	.reg .b32 %temp; 
	mov.b64 	{%r19, %temp}, %fd107;
	}
	{
	.reg .b32 %temp; 
	mov.b64 	{%temp, %r20}, %fd107;
	}
	add.s32 	%r21, %r20, -1048576;
	mov.b64 	%fd107, {%r19, %r21};
	add.s32 	%r45, %r1, -1022;
$L__BB1_2:
	add.f64 	%fd13, %fd107, 0dBFF0000000000000;
	add.f64 	%fd14, %fd107, 0d3FF0000000000000;
	rcp.approx.ftz.f64 	%fd15, %fd14;
	neg.f64 	%fd16, %fd14;
	fma.rn.f64 	%fd17, %fd16, %fd15, 0d3FF0000000000000;
	fma.rn.f64 	%fd18, %fd17, %fd17, %fd17;
	fma.rn.f64 	%fd19, %fd18, %fd15, %fd15;
	mul.f64 	%fd20, %fd13, %fd19;
	fma.rn.f64 	%fd21, %fd13, %fd19, %fd20;
	mul.f64 	%fd22, %fd21, %fd21;
	fma.rn.f64 	%fd23, %fd22, 0d3EB0F5FF7D2CAFE2, 0d3ED0F5D241AD3B5A;
	fma.rn.f64 	%fd24, %fd23, %fd22, 0d3EF3B20A75488A3F;
	fma.rn.f64 	%fd25, %fd24, %fd22, 0d3F1745CDE4FAECD5;
	fma.rn.f64 	%fd26, %fd25, %fd22, 0d3F3C71C7258A578B;
	fma.rn.f64 	%fd27, %fd26, %fd22, 0d3F6249249242B910;
	fma.rn.f64 	%fd28, %fd27, %fd22, 0d3F89999999999DFB;
	sub.f64 	%fd29, %fd13, %fd21;
	add.f64 	%fd30, %fd29, %fd29;
	neg.f64 	%fd31, %fd21;
	fma.rn.f64 	%fd32, %fd31, %fd13, %fd30;
	mul.f64 	%fd33, %fd19, %fd32;
	fma.rn.f64 	%fd34, %fd22, %fd28, 0d3FB5555555555555;
	mov.f64 	%fd35, 0d3FB5555555555555;
	sub.f64 	%fd36, %fd35, %fd34;
	fma.rn.f64 	%fd37, %fd22, %fd28, %fd36;
	add.f64 	%fd38, %fd37, 0dBC46A4CB00B9E7B0;
	add.f64 	%fd39, %fd34, %fd38;
	sub.f64 	%fd40, %fd34, %fd39;
	add.f64 	%fd41, %fd38, %fd40;
	mul.rn.f64 	%fd42, %fd21, %fd21;
	neg.f64 	%fd43, %fd42;
	fma.rn.f64 	%fd44, %fd21, %fd21, %fd43;
	{
	.reg .b32 %temp; 
	mov.b64 	{%r22, %temp}, %fd33;
	}
	{
	.reg .b32 %temp; 
	mov.b64 	{%temp, %r23}, %fd33;
	}
	add.s32 	%r24, %r23, 1048576;
	mov.b64 	%fd45, {%r22, %r24};
	fma.rn.f64 	%fd46, %fd21, %fd45, %fd44;
	mul.rn.f64 	%fd47, %fd42, %fd21;
	neg.f64 	%fd48, %fd47;
	fma.rn.f64 	%fd49, %fd42, %fd21, %fd48;
	fma.rn.f64 	%fd50, %fd42, %fd33, %fd49;
	fma.rn.f64 	%fd51, %fd46, %fd21, %fd50;
	mul.rn.f64 	%fd52, %fd39, %fd47;
	neg.f64 	%fd53, %fd52;
	fma.rn.f64 	%fd54, %fd39, %fd47, %fd53;
	fma.rn.f64 	%fd55, %fd39, %fd51, %fd54;
	fma.rn.f64 	%fd56, %fd41, %fd47, %fd55;
	add.f64 	%fd57, %fd52, %fd56;
	sub.f64 	%fd58, %fd52, %fd57;
	add.f64 	%fd59, %fd56, %fd58;
	add.f64 	%fd60, %fd21, %fd57;
	sub.f64 	%fd61, %fd21, %fd60;
	add.f64 	%fd62, %fd57, %fd61;
	add.f64 	%fd63, %fd59, %fd62;
	add.f64 	%fd64, %fd33, %fd63;
	add.f64 	%fd65, %fd60, %fd64;
	sub.f64 	%fd66, %fd60, %fd65;
	add.f64 	%fd67, %fd64, %fd66;
	xor.b32  	%r25, %r45, -2147483648;
	mov.b32 	%r26, 1127219200;
	mov.b64 	%fd68, {%r25, %r26};
	mov.b32 	%r27, -2147483648;
	mov.b64 	%fd69, {%r27, %r26};
	sub.f64 	%fd70, %fd68, %fd69;
	fma.rn.f64 	%fd71, %fd70, 0d3FE62E42FEFA39EF, %fd65;
	fma.rn.f64 	%fd72, %fd70, 0dBFE62E42FEFA39EF, %fd71;
	sub.f64 	%fd73, %fd72, %fd65;
	sub.f64 	%fd74, %fd67, %fd73;
	fma.rn.f64 	%fd75, %fd70, 0d3C7ABC9E3B39803F, %fd74;
	add.f64 	%fd76, %fd71, %fd75;
	sub.f64 	%fd77, %fd71, %fd76;
	add.f64 	%fd78, %fd75, %fd77;
	{
	.reg .b32 %temp; 
	mov.b64 	{%temp, %r28}, %fd10;
	}
	{
	.reg .b32 %temp; 
	mov.b64 	{%r29, %temp}, %fd10;
	}
	shl.b32 	%r30, %r28, 1;
	setp.gt.u32 	%p3, %r30, -33554433;
	and.b32  	%r31, %r28, -15728641;
	selp.b32 	%r32, %r31, %r28, %p3;
	mov.b64 	%fd79, {%r29, %r32};
	mul.rn.f64 	%fd80, %fd76, %fd79;
	neg.f64 	%fd81, %fd80;
	fma.rn.f64 	%fd82, %fd76, %fd79, %fd81;
	fma.rn.f64 	%fd83, %fd78, %fd79, %fd82;
	add.f64 	%fd4, %fd80, %fd83;
	sub.f64 	%fd84, %fd80, %fd4;
	add.f64 	%fd5, %fd83, %fd84;
	fma.rn.f64 	%fd85, %fd4, 0d3FF71547652B82FE, 0d4338000000000000;
	{
	.reg .b32 %temp; 
	mov.b64 	{%r5, %temp}, %fd85;
	}
	mov.f64 	%fd86, 0dC338000000000000;
	add.rn.f64 	%fd87, %fd85, %fd86;
	fma.rn.f64 	%fd88, %fd87, 0dBFE62E42FEFA39EF, %fd4;
	fma.rn.f64 	%fd89, %fd87, 0dBC7ABC9E3B39803F, %fd88;
	fma.rn.f64 	%fd90, %fd89, 0d3E5ADE1569CE2BDF, 0d3E928AF3FCA213EA;
	fma.rn.f64 	%fd91, %fd90, %fd89, 0d3EC71DEE62401315;
	fma.rn.f64 	%fd92, %fd91, %fd89, 0d3EFA01997C89EB71;
	fma.rn.f64 	%fd93, %fd92, %fd89, 0d3F2A01A014761F65;
	fma.rn.f64 	%fd94, %fd93, %fd89, 0d3F56C16C1852B7AF;
	fma.rn.f64 	%fd95, %fd94, %fd89, 0d3F81111111122322;
	fma.rn.f64 	%fd96, %fd95, %fd89, 0d3FA55555555502A1;
	fma.rn.f64 	%fd97, %fd96, %fd89, 0d3FC5555555555511;
	fma.rn.f64 	%fd98, %fd97, %fd89, 0d3FE000000000000B;
	fma.rn.f64 	%fd99, %fd98, %fd89, 0d3FF0000000000000;
	fma.rn.f64 	%fd100, %fd99, %fd89, 0d3FF0000000000000;
	{
	.reg .b32 %temp; 
	mov.b64 	{%r6, %temp}, %fd100;
	}
	{
	.reg .b32 %temp; 
	mov.b64 	{%temp, %r7}, %fd100;
	}
	shl.b32 	%r33, %r5, 20;
	add.s32 	%r34, %r33, %r7;
	mov.b64 	%fd108, {%r6, %r34};
	{
	.reg .b32 %temp; 
	mov.b64 	{%temp, %r35}, %fd4;
	}
	mov.b32 	%f2, %r35;
	abs.f32 	%f1, %f2;
	setp.lt.f32 	%p4, %f1, 0f4086232B;
	@%p4 bra 	$L__BB1_5;
	setp.lt.f64 	%p5, %fd4, 0d0000000000000000;
	add.f64 	%fd101, %fd4, 0d7FF0000000000000;
	selp.f64 	%fd108, 0d0000000000000000, %fd101, %p5;
	setp.geu.f32 	%p6, %f1, 0f40874800;
	@%p6 bra 	$L__BB1_5;
	shr.u32 	%r36, %r5, 31;
	add.s32 	%r37, %r5, %r36;
	shr.s32 	%r38, %r37, 1;
	shl.b32 	%r39, %r38, 20;
	add.s32 	%r40, %r7, %r39;
	mov.b64 	%fd102, {%r6, %r40};
	sub.s32 	%r41, %r5, %r38;
	shl.b32 	%r42, %r41, 20;
	add.s32 	%r43, %r42, 1072693248;
	mov.b32 	%r44, 0;
	mov.b64 	%fd103, {%r44, %r43};
	mul.f64 	%fd108, %fd103, %fd102;
$L__BB1_5:
	abs.f64 	%fd104, %fd108;
	setp.eq.f64 	%p7, %fd104, 0d7FF0000000000000;
	fma.rn.f64 	%fd105, %fd108, %fd5, %fd108;
	selp.f64 	%fd106, %fd108, %fd105, %p7;
	st.param.f64 	[func_retval0], %fd106;
	ret;

}


// ===== COMPILED SASS (sm_100) =====

	.target	sm_100

	.elftype	@"ET_EXEC"


//--------------------- .note.nv.tkinfo           --------------------------
	.section	.note.nv.tkinfo,"",@"SHT_NOTE"
	.sectionflags	@"SHF_NOTE_NV_TKINFO"
	.tkinfo
        /*0018*/ 	.word	0x00000002
        /*0030*/ 	.string	""
        /*0030*/ 	.string	"ptxas"
        /*0030*/ 	.string	"Cuda compilation tools, release 13.0, V13.0.88"
        /*0030*/ 	.string	"Build cuda_13.0.r13.0/compiler.36424714_0"
        /*0030*/ 	.string	"-arch sm_100 -m 64 "



//--------------------- .note.nv.cuinfo           --------------------------
	.section	.note.nv.cuinfo,"",@"SHT_NOTE"
	.sectionflags	@"SHF_NOTE_NV_CUINFO"
        /*0018*/ 	.short	0x0002
        /*001a*/ 	.short	0x0064
        /*001c*/ 	.short	0x0082
	.zero		2


//--------------------- .nv.info                  --------------------------
	.section	.nv.info,"",@"SHT_CUDA_INFO"
	.align	4


	//----- nvinfo : EIATTR_REGCOUNT
	.align		4
        /*0000*/ 	.byte	0x04, 0x2f
        /*0002*/ 	.short	(.L_1 - .L_0)
	.align		4
.L_0:
        /*0004*/ 	.word	index@(_Z4vfunPsxPxS0_xx)
        /*0008*/ 	.word	0x00000020


	//----- nvinfo : EIATTR_FRAME_SIZE
	.align		4
.L_1:
        /*000c*/ 	.byte	0x04, 0x11
        /*000e*/ 	.short	(.L_3 - .L_2)
	.align		4
.L_2:
        /*0010*/ 	.word	index@($_Z4vfunPsxPxS0_xx$__internal_accurate_pow)
        /*0014*/ 	.word	0x00000000


	//----- nvinfo : EIATTR_FRAME_SIZE
	.align		4
.L_3:
        /*0018*/ 	.byte	0x04, 0x11
        /*001a*/ 	.short	(.L_5 - .L_4)
	.align		4
.L_4:
        /*001c*/ 	.word	index@($__internal_1_$__cuda_sm20_div_s64)
        /*0020*/ 	.word	0x00000000


	//----- nvinfo : EIATTR_FRAME_SIZE
	.align		4
.L_5:
        /*0024*/ 	.byte	0x04, 0x11
        /*0026*/ 	.short	(.L_7 - .L_6)
	.align		4
.L_6:
        /*0028*/ 	.word	index@($__internal_0_$__cuda_sm20_div_rn_f64_full)
        /*002c*/ 	.word	0x00000000


	//----- nvinfo : EIATTR_FRAME_SIZE
	.align		4
.L_7:
        /*0030*/ 	.byte	0x04, 0x11
        /*0032*/ 	.short	(.L_9 - .L_8)
	.align		4
.L_8:
        /*0034*/ 	.word	index@(_Z4vfunPsxPxS0_xx)
        /*0038*/ 	.word	0x00000000


	//----- nvinfo : EIATTR_MIN_STACK_SIZE
	.align		4
.L_9:
        /*003c*/ 	.byte	0x04, 0x12
        /*003e*/ 	.short	(.L_11 - .L_10)
	.align		4
.L_10:
        /*0040*/ 	.word	index@(_Z4vfunPsxPxS0_xx)
        /*0044*/ 	.word	0x00000000
.L_11:


//--------------------- .nv.compat                --------------------------
	.section	.nv.compat,"",@"SHT_CUDA_COMPAT_INFO"
	.align	4
        /*0000*/ 	.byte	0x02, 0x09, 0x00, 0x00, 0x02, 0x02, 0x01, 0x00, 0x02, 0x05, 0x05, 0x00, 0x03, 0x07, 0x01, 0x01
        /*0010*/ 	.byte	0x02, 0x03, 0x00, 0x00, 0x02, 0x06, 0x01, 0x00, 0x04, 0x0b, 0x08, 0x00, 0x01, 0x00, 0x00, 0x00
        /*0020*/ 	.byte	0x00, 0x00, 0x00, 0x00


//--------------------- .nv.info._Z4vfunPsxPxS0_xx --------------------------
	.section	.nv.info._Z4vfunPsxPxS0_xx,"",@"SHT_CUDA_INFO"
	.sectionflags	@""
	.align	4


	//----- nvinfo : EIATTR_CUDA_API_VERSION
	.align		4
        /*0000*/ 	.byte	0x04, 0x37
        /*0002*/ 	.short	(.L_13 - .L_12)
.L_12:
        /*0004*/ 	.word	0x00000082


	//----- nvinfo : EIATTR_KPARAM_INFO
	.align		4
.L_13:
        /*0008*/ 	.byte	0x04, 0x17
        /*000a*/ 	.short	(.L_15 - .L_14)
.L_14:
        /*000c*/ 	.word	0x00000000
        /*0010*/ 	.short	0x0005
        /*0012*/ 	.short	0x0028
        /*0014*/ 	.byte	0x00, 0xf0, 0x21, 0x00


	//----- nvinfo : EIATTR_KPARAM_INFO
	.align		4
.L_15:
        /*0018*/ 	.byte	0x04, 0x17
        /*001a*/ 	.short	(.L_17 - .L_16)
.L_16:
        /*001c*/ 	.word	0x00000000
        /*0020*/ 	.short	0x0004
        /*0022*/ 	.short	0x0020
        /*0024*/ 	.byte	0x00, 0xf0, 0x21, 0x00


	//----- nvinfo : EIATTR_KPARAM_INFO
	.align		4
.L_17:
        /*0028*/ 	.byte	0x04, 0x17
        /*002a*/ 	.short	(.L_19 - .L_18)
.L_18:
        /*002c*/ 	.word	0x00000000
        /*0030*/ 	.short	0x0003
        /*0032*/ 	.short	0x0018
        /*0034*/ 	.byte	0x00, 0xf5, 0x21, 0x00


	//----- nvinfo : EIATTR_KPARAM_INFO
	.align		4
.L_19:
        /*0038*/ 	.byte	0x04, 0x17
        /*003a*/ 	.short	(.L_21 - .L_20)
.L_20:
        /*003c*/ 	.word	0x00000000
        /*0040*/ 	.short	0x0002
        /*0042*/ 	.short	0x0010
        /*0044*/ 	.byte	0x00, 0xf5, 0x21, 0x00


	//----- nvinfo : EIATTR_KPARAM_INFO
	.align		4
.L_21:
        /*0048*/ 	.byte	0x04, 0x17
        /*004a*/ 	.short	(.L_23 - .L_22)
.L_22:
        /*004c*/ 	.word	0x00000000
        /*0050*/ 	.short	0x0001
        /*0052*/ 	.short	0x0008
        /*0054*/ 	.byte	0x00, 0xf0, 0x21, 0x00


	//----- nvinfo : EIATTR_KPARAM_INFO
	.align		4
.L_23:
        /*0058*/ 	.byte	0x04, 0x17
        /*005a*/ 	.short	(.L_25 - .L_24)
.L_24:
        /*005c*/ 	.word	0x00000000
        /*0060*/ 	.short	0x0000
        /*0062*/ 	.short	0x0000
        /*0064*/ 	.byte	0x00, 0xf5, 0x21, 0x00


	//----- nvinfo : EIATTR_SPARSE_MMA_MASK
	.align		4
.L_25:
        /*0068*/ 	.byte	0x03, 0x50
        /*006a*/ 	.short	0x0000


	//----- nvinfo : EIATTR_MAXREG_COUNT
	.align		4
        /*006c*/ 	.byte	0x03, 0x1b
        /*006e*/ 	.short	0x00ff


	//----- nvinfo : EIATTR_MERCURY_ISA_VERSION
	.align		4
        /*0070*/ 	.byte	0x03, 0x5f
        /*0072*/ 	.short	0x0101


	//----- nvinfo : EIATTR_VRC_CTA_INIT_COUNT
	.align		4
        /*0074*/ 	.byte	0x02, 0x4a
	.zero		1
	.zero		1


	//----- nvinfo : EIATTR_EXIT_INSTR_OFFSETS
	.align		4
        /*0078*/ 	.byte	0x04, 0x1c
        /*007a*/ 	.short	(.L_27 - .L_26)


	//   ....[0]....
.L_26:
        /*007c*/ 	.word	0x00000340


	//   ....[1]....
        /*0080*/ 	.word	0x000036f0


	//   ....[2]....
        /*0084*/ 	.word	0x00003800


	//   ....[3]....
        /*0088*/ 	.word	0x000038b0


	//   ....[4]....
        /*008c*/ 	.word	0x00003960


	//----- nvinfo : EIATTR_CRS_STACK_SIZE
	.align		4
.L_27:
        /*0090*/ 	.byte	0x04, 0x1e
        /*0092*/ 	.short	(.L_29 - .L_28)
.L_28:
        /*0094*/ 	.word	0x00000000


	//----- nvinfo : EIATTR_CBANK_PARAM_SIZE
	.align		4
.L_29:
        /*0098*/ 	.byte	0x03, 0x19
        /*009a*/ 	.short	0x0030


	//----- nvinfo : EIATTR_PARAM_CBANK
	.align		4
        /*009c*/ 	.byte	0x04, 0x0a
        /*009e*/ 	.short	(.L_31 - .L_30)
	.align		4
.L_30:
        /*00a0*/ 	.word	index@(.nv.constant0._Z4vfunPsxPxS0_xx)
        /*00a4*/ 	.short	0x0380
        /*00a6*/ 	.short	0x0030


	//----- nvinfo : EIATTR_SW_WAR
	.align		4
.L_31:
        /*00a8*/ 	.byte	0x04, 0x36
        /*00aa*/ 	.short	(.L_33 - .L_32)
.L_32:
        /*00ac*/ 	.word	0x00000008
.L_33:


//--------------------- .nv.callgraph             --------------------------
	.section	.nv.callgraph,"",@"SHT_CUDA_CALLGRAPH"
	.align	4
	.sectionentsize	8
	.align		4
        /*0000*/ 	.word	0x00000000
	.align		4
        /*0004*/ 	.word	0xffffffff
	.align		4
        /*0008*/ 	.word	0x00000000
	.align		4
        /*000c*/ 	.word	0xfffffffe
	.align		4
        /*0010*/ 	.word	0x00000000
	.align		4
        /*0014*/ 	.word	0xfffffffd
	.align		4
        /*0018*/ 	.word	0x00000000
	.align		4
        /*001c*/ 	.word	0xfffffffc


//--------------------- .text._Z4vfunPsxPxS0_xx   --------------------------
	.section	.text._Z4vfunPsxPxS0_xx,"ax",@progbits
	.align	128
        .global         _Z4vfunPsxPxS0_xx
        .type           _Z4vfunPsxPxS0_xx,@function
        .size           _Z4vfunPsxPxS0_xx,(.L_x_25 - _Z4vfunPsxPxS0_xx)
        .other          _Z4vfunPsxPxS0_xx,@"STO_CUDA_ENTRY STV_DEFAULT"
_Z4vfunPsxPxS0_xx:
.text._Z4vfunPsxPxS0_xx:
[----:B------:R-:W-:Y:S01]  /*0000*/  LDC R1, c[0x0][0x37c] ;  /* 0x0000df00ff017b82 */ /* 0x000fe20000000800 */
[----:B------:R-:W0:Y:S01]  /*0010*/  LDCU.64 UR8, c[0x0][0x388] ;  /* 0x00007100ff0877ac */ /* 0x000e220008000a00 */
[----:B------:R-:W-:Y:S01]  /*0020*/  MOV R0, 0x70 ;  /* 0x0000007000007802 */ /* 0x000fe20000000f00 */
[----:B0-----:R-:W-:-:S04]  /*0030*/  UIADD3 UR8, UP0, UPT, UR8, -0x1, URZ ;  /* 0xffffffff08087890 */ /* 0x001fc8000ff1e0ff */
[----:B------:R-:W-:-:S09]  /*0040*/  UIADD3.X UR9, UPT, UPT, UR9, -0x1, URZ, UP0, !UPT ;  /* 0xffffffff09097890 */ /* 0x000fd200087fe4ff */
[----:B------:R-:W0:Y:S03]  /*0050*/  I2F.F64.S64 R2, UR8 ;  /* 0x0000000800027d12 */ /* 0x000e260008301c00 */
[----:B0-----:R-:W-:Y:S05]  /*0060*/  CALL.REL.NOINC `($_Z4vfunPsxPxS0_xx$__internal_accurate_pow) ;  /* 0x0000004000f87944 */ /* 0x001fea0003c00000 */
[----:B------:R-:W0:Y:S01]  /*0070*/  S2R R5, SR_TID.X ;  /* 0x0000000000057919 */ /* 0x000e220000002100 */
[----:B------:R-:W-:Y:S01]  /*0080*/  ISETP.NE.U32.AND P0, PT, RZ, UR8, PT ;  /* 0x00000008ff007c0c */ /* 0x000fe2000bf05070 */
[----:B------:R-:W0:Y:S01]  /*0090*/  S2UR UR4, SR_CTAID.X ;  /* 0x00000000000479c3 */ /* 0x000e220000002500 */
[----:B------:R-:W1:Y:S01]  /*00a0*/  LDCU.64 UR6, c[0x0][0x3a0] ;  /* 0x00007400ff0677ac */ /* 0x000e620008000a00 */
[----:B------:R-:W-:Y:S02]  /*00b0*/  MOV R0, 0x160 ;  /* 0x0000016000007802 */ /* 0x000fe40000000f00 */
[----:B------:R-:W-:-:S04]  /*00c0*/  ISETP.NE.AND.EX P0, PT, RZ, UR9, PT, P0 ;  /* 0x00000009ff007c0c */ /* 0x000fc8000bf05300 */
[----:B------:R-:W0:Y:S01]  /*00d0*/  LDC R8, c[0x0][0x360] ;  /* 0x0000d800ff087b82 */ /* 0x000e220000000800 */
[----:B------:R-:W-:Y:S02]  /*00e0*/  FSEL R6, R9, RZ, P0 ;  /* 0x000000ff09067208 */ /* 0x000fe40000000000 */
[----:B------:R-:W-:-:S06]  /*00f0*/  FSEL R7, R12, 1.875, P0 ;  /* 0x3ff000000c077808 */ /* 0x000fcc0000000000 */
[----:B------:R-:W2:Y:S08]  /*0100*/  F2I.S64.F64.TRUNC R6, R6 ;  /* 0x0000000600067311 */ /* 0x000eb0000030d900 */
[----:B-1----:R-:W1:Y:S01]  /*0110*/  I2F.F64.S64 R2, UR6 ;  /* 0x0000000600027d12 */ /* 0x002e620008301c00 */
[----:B0-----:R-:W-:-:S07]  /*0120*/  IMAD R8, R8, UR4, R5 ;  /* 0x0000000408087c24 */ /* 0x001fce000f8e0205 */
[----:B--2---:R0:W2:Y:S08]  /*0130*/  I2F.F64.S64 R10, R6 ;  /* 0x00000006000a7312 */ /* 0x0040b00000301c00 */
[----:B-1----:R0:W3:Y:S02]  /*0140*/  I2F.F64.U32 R4, R8 ;  /* 0x0000000800047312 */ /* 0x0020e40000201800 */
[----:B0-23--:R-:W-:Y:S05]  /*0150*/  CALL.REL.NOINC `($_Z4vfunPsxPxS0_xx$__internal_accurate_pow) ;  /* 0x0000004000bc7944 */ /* 0x00dfea0003c00000 */
[----:B------:R-:W0:Y:S01]  /*0160*/  LDCU.64 UR4, c[0x0][0x3a0] ;  /* 0x00007400ff0477ac */ /* 0x000e220008000a00 */
[----:B------:R-:W-:Y:S01]  /*0170*/  IMAD.MOV.U32 R2, RZ, RZ, 0x1 ;  /* 0x00000001ff027424 */ /* 0x000fe200078e00ff */
[----:B------:R-:W-:Y:S01]  /*0180*/  FSETP.GEU.AND P1, PT, |R11|, 6.5827683646048100446e-37, PT ;  /* 0x036000000b00780b */ /* 0x000fe20003f2e200 */
[----:B------:R-:W1:Y:S01]  /*0190*/  LDCU.64 UR18, c[0x0][0x358] ;  /* 0x00006b00ff1277ac */ /* 0x000e620008000a00 */
[----:B0-----:R-:W-:-:S04]  /*01a0*/  ISETP.NE.U32.AND P0, PT, RZ, UR4, PT ;  /* 0x00000004ff007c0c */ /* 0x001fc8000bf05070 */
[----:B------:R-:W-:-:S04]  /*01b0*/  ISETP.NE.AND.EX P0, PT, RZ, UR5, PT, P0 ;  /* 0x00000005ff007c0c */ /* 0x000fc8000bf05300 */
[----:B------:R-:W-:Y:S02]  /*01c0*/  FSEL R13, R12, 1.875, P0 ;  /* 0x3ff000000c0d7808 */ /* 0x000fe40000000000 */
[----:B------:R-:W-:Y:S02]  /*01d0*/  FSEL R12, R9, RZ, P0 ;  /* 0x000000ff090c7208 */ /* 0x000fe40000000000 */
[----:B------:R-:W0:Y:S04]  /*01e0*/  MUFU.RCP64H R3, R13 ;  /* 0x0000000d00037308 */ /* 0x000e280000001800 */
[----:B0-----:R-:W-:-:S08]  /*01f0*/  DFMA R14, -R12, R2, 1 ;  /* 0x3ff000000c0e742b */ /* 0x001fd00000000102 */
[----:B------:R-:W-:-:S08]  /*0200*/  DFMA R14, R14, R14, R14 ;  /* 0x0000000e0e0e722b */ /* 0x000fd0000000000e */
[----:B------:R-:W-:-:S08]  /*0210*/  DFMA R14, R2, R14, R2 ;  /* 0x0000000e020e722b */ /* 0x000fd00000000002 */
[----:B------:R-:W-:-:S08]  /*0220*/  DFMA R2, -R12, R14, 1 ;  /* 0x3ff000000c02742b */ /* 0x000fd0000000010e */
[----:B------:R-:W-:-:S08]  /*0230*/  DFMA R2, R14, R2, R14 ;  /* 0x000000020e02722b */ /* 0x000fd0000000000e */
[----:B------:R-:W-:-:S08]  /*0240*/  DMUL R14, R10, R2 ;  /* 0x000000020a0e7228 */ /* 0x000fd00000000000 */
[----:B------:R-:W-:-:S08]  /*0250*/  DFMA R16, -R12, R14, R10 ;  /* 0x0000000e0c10722b */ /* 0x000fd0000000010a */
[----:B------:R-:W-:-:S10]  /*0260*/  DFMA R2, R2, R16, R14 ;  /* 0x000000100202722b */ /* 0x000fd4000000000e */
[----:B------:R-:W-:-:S05]  /*0270*/  FFMA R0, RZ, R13, R3 ;  /* 0x0000000dff007223 */ /* 0x000fca0000000003 */
[----:B------:R-:W-:-:S13]  /*0280*/  FSETP.GT.AND P0, PT, |R0|, 1.469367938527859385e-39, PT ;  /* 0x001000000000780b */ /* 0x000fda0003f04200 */
[----:B-1----:R-:W-:Y:S05]  /*0290*/  @P0 BRA P1, `(.L_x_0) ;  /* 0x0000000000100947 */ /* 0x002fea0000800000 */
[----:B------:R-:W-:-:S07]  /*02a0*/  MOV R0, 0x2c0 ;  /* 0x000002c000007802 */ /* 0x000fce0000000f00 */
[----:B------:R-:W-:Y:S05]  /*02b0*/  CALL.REL.NOINC `($__internal_0_$__cuda_sm20_div_rn_f64_full) ;  /* 0x0000003400ac7944 */ /* 0x000fea0003c00000 */
[----:B------:R-:W-:Y:S02]  /*02c0*/  IMAD.MOV.U32 R2, RZ, RZ, R18 ;  /* 0x000000ffff027224 */ /* 0x000fe400078e0012 */
[----:B------:R-:W-:-:S07]  /*02d0*/  IMAD.MOV.U32 R3, RZ, RZ, R19 ;  /* 0x000000ffff037224 */ /* 0x000fce00078e0013 */
.L_x_0:
[----:B------:R-:W0:Y:S01]  /*02e0*/  LDC.64 R10, c[0x0][0x390] ;  /* 0x0000e400ff0a7b82 */ /* 0x000e220000000a00 */
[----:B------:R-:W-:Y:S01]  /*02f0*/  ISETP.GE.U32.AND P0, PT, R6, 0x1, PT ;  /* 0x000000010600780c */ /* 0x000fe20003f06070 */
[----:B------:R-:W1:Y:S03]  /*0300*/  LDCU.64 UR4, c[0x0][0x3a8] ;  /* 0x00007500ff0477ac */ /* 0x000e660008000a00 */
[----:B------:R-:W-:Y:S01]  /*0310*/  ISETP.GE.AND.EX P0, PT, R7, RZ, PT, P0 ;  /* 0x000000ff0700720c */ /* 0x000fe20003f06300 */
[----:B0-----:R-:W-:-:S05]  /*0320*/  IMAD.WIDE.U32 R8, R8, 0x8, R10 ;  /* 0x0000000808087825 */ /* 0x001fca00078e000a */
[----:B------:R0:W-:Y:S07]  /*0330*/  STG.E.64 desc[UR18][R8.64], RZ ;  /* 0x000000ff08007986 */ /* 0x0001ee000c101b12 */
[----:B-1----:R-:W-:Y:S05]  /*0340*/  @!P0 EXIT ;  /* 0x000000000000894d */ /* 0x002fea0003800000 */
[----:B------:R-:W1:Y:S01]  /*0350*/  LDCU.64 UR6, c[0x0][0x388] ;  /* 0x00007100ff0677ac */ /* 0x000e620008000a00 */
[----:B------:R-:W2:Y:S02]  /*0360*/  I2F.F64.S64 R10, UR4 ;  /* 0x00000004000a7d12 */ /* 0x000ea40008301c00 */
[----:B--2---:R-:W-:Y:S01]  /*0370*/  DFMA R4, R10, R2, R4 ;  /* 0x000000020a04722b */ /* 0x004fe20000000004 */
[----:B-1----:R-:W-:-:S04]  /*0380*/  UISETP.GE.U32.AND UP0, UPT, UR6, 0x3, UPT ;  /* 0x000000030600788c */ /* 0x002fc8000bf06070 */
[----:B------:R-:W-:-:S09]  /*0390*/  UISETP.GE.AND.EX UP0, UPT, UR7, URZ, UPT, UP0 ;  /* 0x000000ff0700728c */ /* 0x000fd2000bf06300 */
[----:B------:R-:W-:Y:S05]  /*03a0*/  BRA.U !UP0, `(.L_x_1) ;  /* 0x0000003108e87547 */ /* 0x000fea000b800000 */
[----:B------:R-:W1:Y:S01]  /*03b0*/  F2I.S64.F64.TRUNC R4, R4 ;  /* 0x0000000400047311 */ /* 0x000e62000030d900 */
[----:B------:R-:W-:Y:S01]  /*03c0*/  USHF.R.U64 UR4, UR8, 0x1, UR9 ;  /* 0x0000000108047899 */ /* 0x000fe20008001209 */
[----:B------:R-:W-:Y:S01]  /*03d0*/  IMAD.MOV.U32 R0, RZ, RZ, RZ ;  /* 0x000000ffff007224 */ /* 0x000fe200078e00ff */
[----:B------:R-:W-:Y:S02]  /*03e0*/  USHF.R.U32.HI UR10, URZ, 0x1, UR9 ;  /* 0x00000001ff0a7899 */ /* 0x000fe40008011609 */
[----:B------:R-:W-:Y:S02]  /*03f0*/  ULOP3.LUT UR29, UR4, 0x7, URZ, 0xc0, !UPT ;  /* 0x00000007041d7892 */ /* 0x000fe4000f8ec0ff */
[----:B------:R-:W-:Y:S02]  /*0400*/  ULOP3.LUT UR30, UR4, 0x3, URZ, 0xc0, !UPT ;  /* 0x00000003041e7892 */ /* 0x000fe4000f8ec0ff */
[----:B------:R-:W-:Y:S02]  /*0410*/  ULOP3.LUT UR9, UR4, 0xfffffff8, URZ, 0xc0, !UPT ;  /* 0xfffffff804097892 */ /* 0x000fe4000f8ec0ff */
[----:B------:R-:W-:-:S02]  /*0420*/  ULOP3.LUT UR8, UR8, 0x2, URZ, 0xc0, !UPT ;  /* 0x0000000208087892 */ /* 0x000fc4000f8ec0ff */
[----:B------:R-:W-:Y:S01]  /*0430*/  ULOP3.LUT UR10, UR10, 0x7fffffff, URZ, 0xc0, !UPT ;  /* 0x7fffffff0a0a7892 */ /* 0x000fe2000f8ec0ff */
[-C--:B-1----:R-:W-:Y:S01]  /*0440*/  IMAD R3, R5, R6.reuse, RZ ;  /* 0x0000000605037224 */ /* 0x082fe200078e02ff */
[----:B------:R-:W-:Y:S01]  /*0450*/  UMOV UR4, URZ ;  /* 0x000000ff00047c82 */ /* 0x000fe20008000000 */
[----:B------:R-:W-:Y:S01]  /*0460*/  IMAD.WIDE.U32 R10, R4, R6, RZ ;  /* 0x00000006040a7225 */ /* 0x000fe200078e00ff */
[----:B------:R-:W-:-:S03]  /*0470*/  UMOV UR5, URZ ;  /* 0x000000ff00057c82 */ /* 0x000fc60008000000 */
[----:B------:R-:W-:Y:S02]  /*0480*/  IMAD R13, R7, R4, R3 ;  /* 0x00000004070d7224 */ /* 0x000fe400078e0203 */
[----:B------:R-:W-:Y:S02]  /*0490*/  IMAD.MOV.U32 R3, RZ, RZ, RZ ;  /* 0x000000ffff037224 */ /* 0x000fe400078e00ff */
[----:B------:R-:W-:-:S07]  /*04a0*/  IMAD.IADD R2, R11, 0x1, R13 ;  /* 0x000000010b027824 */ /* 0x000fce00078e020d */
.L_x_15:
[----:B-1----:R-:W-:Y:S01]  /*04b0*/  IADD3 R4, P0, PT, R10, UR4, RZ ;  /* 0x000000040a047c10 */ /* 0x002fe2000ff1e0ff */
[----:B------:R-:W-:Y:S03]  /*04c0*/  BSSY.RECONVERGENT B0, `(.L_x_2) ;  /* 0x000001b000007945 */ /* 0x000fe60003800200 */
[----:B------:R-:W-:-:S04]  /*04d0*/  IADD3.X R5, PT, PT, R2, UR5, RZ, P0, !PT ;  /* 0x0000000502057c10 */ /* 0x000fc800087fe4ff */
[----:B------:R-:W-:-:S04]  /*04e0*/  LOP3.LUT R12, R5, R7, RZ, 0xfc, !PT ;  /* 0x00000007050c7212 */ /* 0x000fc800078efcff */
[----:B------:R-:W-:-:S13]  /*04f0*/  ISETP.NE.U32.AND P0, PT, R12, RZ, PT ;  /* 0x000000ff0c00720c */ /* 0x000fda0003f05070 */
[----:B------:R-:W-:Y:S05]  /*0500*/  @P0 BRA `(.L_x_3) ;  /* 0x0000000000500947 */ /* 0x000fea0003800000 */
[----:B------:R-:W1:Y:S01]  /*0510*/  I2F.U32.RP R14, R6 ;  /* 0x00000006000e7306 */ /* 0x000e620000209000 */
[----:B------:R-:W-:Y:S01]  /*0520*/  IMAD.MOV R15, RZ, RZ, -R6 ;  /* 0x000000ffff0f7224 */ /* 0x000fe200078e0a06 */
[----:B------:R-:W-:Y:S01]  /*0530*/  ISETP.NE.U32.AND P2, PT, R6, RZ, PT ;  /* 0x000000ff0600720c */ /* 0x000fe20003f45070 */
[----:B------:R-:W-:-:S05]  /*0540*/  IMAD.MOV.U32 R17, RZ, RZ, RZ ;  /* 0x000000ffff117224 */ /* 0x000fca00078e00ff */
[----:B-1----:R-:W1:Y:S02]  /*0550*/  MUFU.RCP R14, R14 ;  /* 0x0000000e000e7308 */ /* 0x002e640000001000 */
[----:B-1----:R-:W-:-:S06]  /*0560*/  VIADD R12, R14, 0xffffffe ;  /* 0x0ffffffe0e0c7836 */ /* 0x002fcc0000000000 */
[----:B------:R1:W2:Y:S02]  /*0570*/  F2I.FTZ.U32.TRUNC.NTZ R13, R12 ;  /* 0x0000000c000d7305 */ /* 0x0002a4000021f000 */
[----:B-1----:R-:W-:Y:S02]  /*0580*/  IMAD.MOV.U32 R12, RZ, RZ, RZ ;  /* 0x000000ffff0c7224 */ /* 0x002fe400078e00ff */
[----:B--2---:R-:W-:-:S04]  /*0590*/  IMAD R15, R15, R13, RZ ;  /* 0x0000000d0f0f7224 */ /* 0x004fc800078e02ff */
[----:B------:R-:W-:-:S06]  /*05a0*/  IMAD.HI.U32 R13, R13, R15, R12 ;  /* 0x0000000f0d0d7227 */ /* 0x000fcc00078e000c */
[----:B------:R-:W-:-:S04]  /*05b0*/  IMAD.HI.U32 R16, R13, R4, RZ ;  /* 0x000000040d107227 */ /* 0x000fc800078e00ff */
[----:B------:R-:W-:-:S04]  /*05c0*/  IMAD.MOV R13, RZ, RZ, -R16 ;  /* 0x000000ffff0d7224 */ /* 0x000fc800078e0a10 */
[----:B------:R-:W-:-:S05]  /*05d0*/  IMAD R13, R6, R13, R4 ;  /* 0x0000000d060d7224 */ /* 0x000fca00078e0204 */
[----:B------:R-:W-:-:S13]  /*05e0*/  ISETP.GE.U32.AND P0, PT, R13, R6, PT ;  /* 0x000000060d00720c */ /* 0x000fda0003f06070 */
[----:B------:R-:W-:Y:S02]  /*05f0*/  @P0 IMAD.IADD R13, R13, 0x1, -R6 ;  /* 0x000000010d0d0824 */ /* 0x000fe400078e0a06 */
[----:B------:R-:W-:-:S03]  /*0600*/  @P0 VIADD R16, R16, 0x1 ;  /* 0x0000000110100836 */ /* 0x000fc60000000000 */
[----:B------:R-:W-:-:S13]  /*0610*/  ISETP.GE.U32.AND P1, PT, R13, R6, PT ;  /* 0x000000060d00720c */ /* 0x000fda0003f26070 */
[----:B------:R-:W-:Y:S01]  /*0620*/  @P1 VIADD R16, R16, 0x1 ;  /* 0x0000000110101836 */ /* 0x000fe20000000000 */
[----:B------:R-:W-:Y:S01]  /*0630*/  @!P2 LOP3.LUT R16, RZ, R6, RZ, 0x33, !PT ;  /* 0x00000006ff10a212 */ /* 0x000fe200078e33ff */
[----:B------:R-:W-:Y:S06]  /*0640*/  BRA `(.L_x_4) ;  /* 0x0000000000087947 */ /* 0x000fec0003800000 */
.L_x_3:
[----:B------:R-:W-:-:S07]  /*0650*/  MOV R14, 0x670 ;  /* 0x00000670000e7802 */ /* 0x000fce0000000f00 */
[----:B0-----:R-:W-:Y:S05]  /*0660*/  CALL.REL.NOINC `($__internal_1_$__cuda_sm20_div_s64) ;  /* 0x00000038002c7944 */ /* 0x001fea0003c00000 */
.L_x_4:
[----:B------:R-:W-:Y:S05]  /*0670*/  BSYNC.RECONVERGENT B0 ;  /* 0x0000000000007941 */ /* 0x000fea0003800200 */
.L_x_2:
[----:B------:R-:W1:Y:S01]  /*0680*/  LDCU.64 UR6, c[0x0][0x388] ;  /* 0x00007100ff0677ac */ /* 0x000e620008000a00 */
[----:B------:R-:W-:Y:S01]  /*0690*/  IADD3 R15, P0, PT, RZ, -R16, RZ ;  /* 0x80000010ff0f7210 */ /* 0x000fe20007f1e0ff */
[----:B------:R-:W-:-:S04]  /*06a0*/  UISETP.NE.U32.AND UP0, UPT, UR29, URZ, UPT ;  /* 0x000000ff1d00728c */ /* 0x000fc8000bf05070 */
[----:B------:R-:W-:Y:S02]  /*06b0*/  IMAD.X R13, RZ, RZ, ~R17, P0 ;  /* 0x000000ffff0d7224 */ /* 0x000fe400000e0e11 */
[----:B------:R-:W-:Y:S01]  /*06c0*/  IMAD.WIDE.U32 R18, R6, R15, R4 ;  /* 0x0000000f06127225 */ /* 0x000fe200078e0004 */
[----:B------:R-:W-:-:S03]  /*06d0*/  UISETP.NE.AND.EX UP0, UPT, URZ, URZ, UPT, UP0 ;  /* 0x000000ffff00728c */ /* 0x000fc6000bf05300 */
[----:B------:R-:W-:Y:S02]  /*06e0*/  IMAD R13, R13, R6, RZ ;  /* 0x000000060d0d7224 */ /* 0x000fe400078e02ff */
[----:B------:R-:W-:Y:S02]  /*06f0*/  IMAD.MOV.U32 R4, RZ, RZ, 0x1 ;  /* 0x00000001ff047424 */ /* 0x000fe400078e00ff */
[----:B------:R-:W-:Y:S01]  /*0700*/  IMAD R13, R7, R15, R13 ;  /* 0x0000000f070d7224 */ /* 0x000fe200078e020d */
[----:B-1----:R-:W-:Y:S01]  /*0710*/  UISETP.GE.U32.AND UP1, UPT, UR6, 0x11, UPT ;  /* 0x000000110600788c */ /* 0x002fe2000bf26070 */
[----:B------:R-:W-:Y:S02]  /*0720*/  IMAD.MOV.U32 R5, RZ, RZ, RZ ;  /* 0x000000ffff057224 */ /* 0x000fe400078e00ff */
[----:B------:R-:W-:Y:S01]  /*0730*/  IMAD.IADD R19, R19, 0x1, R13 ;  /* 0x0000000113137824 */ /* 0x000fe200078e020d */
[----:B------:R-:W-:-:S09]  /*0740*/  UISETP.GE.U32.AND.EX UP1, UPT, UR7, URZ, UPT, UP1 ;  /* 0x000000ff0700728c */ /* 0x000fd2000bf26110 */
[----:B------:R-:W-:Y:S05]  /*0750*/  BRA.U !UP1, `(.L_x_5) ;  /* 0x0000000d09e47547 */ /* 0x000fea000b800000 */
[----:B------:R-:W-:Y:S01]  /*0760*/  IMAD.MOV.U32 R4, RZ, RZ, 0x1 ;  /* 0x00000001ff047424 */ /* 0x000fe200078e00ff */
[----:B------:R-:W1:Y:S01]  /*0770*/  LDCU.64 UR12, c[0x0][0x380] ;  /* 0x00007000ff0c77ac */ /* 0x000e620008000a00 */
[----:B------:R-:W-:Y:S01]  /*0780*/  IMAD.MOV.U32 R5, RZ, RZ, RZ ;  /* 0x000000ffff057224 */ /* 0x000fe200078e00ff */
[----:B------:R-:W-:Y:S01]  /*0790*/  UMOV UR6, UR9 ;  /* 0x0000000900067c82 */ /* 0x000fe20008000000 */
[----:B------:R-:W-:-:S05]  /*07a0*/  UMOV UR7, UR10 ;  /* 0x0000000a00077c82 */ /* 0x000fca0008000000 */
.L_x_6:
[----:B------:R-:W-:Y:S02]  /*07b0*/  SHF.R.S32.HI R23, RZ, 0x1f, R19 ;  /* 0x0000001fff177819 */ /* 0x000fe40000011413 */
[----:B------:R-:W-:Y:S02]  /*07c0*/  SHF.R.S32.HI R21, RZ, 0x1f, R17 ;  /* 0x0000001fff157819 */ /* 0x000fe40000011411 */
[----:B------:R-:W-:Y:S02]  /*07d0*/  LEA.HI R13, P0, R23, R18, RZ, 0x2 ;  /* 0x00000012170d7211 */ /* 0x000fe400078110ff */
[----:B------:R-:W-:Y:S02]  /*07e0*/  LEA.HI R24, P1, R21, R16, RZ, 0x2 ;  /* 0x0000001015187211 */ /* 0x000fe400078310ff */
[----:B------:R-:W-:Y:S01]  /*07f0*/  LOP3.LUT R13, R13, 0xfffffffc, RZ, 0xc0, !PT ;  /* 0xfffffffc0d0d7812 */ /* 0x000fe200078ec0ff */
[----:B------:R-:W-:Y:S02]  /*0800*/  IMAD.X R14, RZ, RZ, R19, P0 ;  /* 0x000000ffff0e7224 */ /* 0x000fe400000e0613 */
[----:B------:R-:W-:Y:S01]  /*0810*/  IMAD.X R15, RZ, RZ, R17, P1 ;  /* 0x000000ffff0f7224 */ /* 0x000fe200008e0611 */
[----:B------:R-:W-:-:S02]  /*0820*/  IADD3 R20, P0, PT, R18, -R13, RZ ;  /* 0x8000000d12147210 */ /* 0x000fc40007f1e0ff */
[----:B------:R-:W-:Y:S02]  /*0830*/  LOP3.LUT R12, R14, 0x7fffffff, RZ, 0xc0, !PT ;  /* 0x7fffffff0e0c7812 */ /* 0x000fe400078ec0ff */
[----:B------:R-:W-:Y:S02]  /*0840*/  LOP3.LUT R13, R24, 0xfffffffc, RZ, 0xc0, !PT ;  /* 0xfffffffc180d7812 */ /* 0x000fe400078ec0ff */
[----:B------:R-:W-:Y:S01]  /*0850*/  LOP3.LUT R22, R15, 0x1fffffff, RZ, 0xc0, !PT ;  /* 0x1fffffff0f167812 */ /* 0x000fe200078ec0ff */
[----:B------:R-:W-:Y:S01]  /*0860*/  IMAD.X R25, R19, 0x1, ~R12, P0 ;  /* 0x0000000113197824 */ /* 0x000fe200000e0e0c */
[----:B-1----:R-:W-:Y:S02]  /*0870*/  LEA R12, P0, R20, UR12, 0x1 ;  /* 0x0000000c140c7c11 */ /* 0x002fe4000f8008ff */
[----:B------:R-:W-:Y:S02]  /*0880*/  IADD3 R13, P1, PT, R16, -R13, RZ ;  /* 0x8000000d100d7210 */ /* 0x000fe40007f3e0ff */
[----:B------:R-:W-:-:S02]  /*0890*/  LEA.HI.X R20, R20, UR13, R25, 0x1, P0 ;  /* 0x0000000d14147c11 */ /* 0x000fc400080f0c19 */
[----:B------:R-:W-:Y:S01]  /*08a0*/  LEA.HI R25, R23, R18, RZ, 0x2 ;  /* 0x0000001217197211 */ /* 0x000fe200078f10ff */
[----:B------:R-:W-:Y:S01]  /*08b0*/  IMAD.X R22, R17, 0x1, ~R22, P1 ;  /* 0x0000000111167824 */ /* 0x000fe200008e0e16 */
[----:B------:R-:W-:Y:S02]  /*08c0*/  LEA R12, P0, R13, R12, 0x3 ;  /* 0x0000000c0d0c7211 */ /* 0x000fe400078018ff */
[--C-:B------:R-:W-:Y:S02]  /*08d0*/  SHF.R.S64 R25, R25, 0x2, R14.reuse ;  /* 0x0000000219197819 */ /* 0x100fe4000000100e */
[----:B------:R-:W-:Y:S02]  /*08e0*/  SHF.R.S32.HI R14, RZ, 0x2, R14 ;  /* 0x00000002ff0e7819 */ /* 0x000fe4000001140e */
[----:B------:R-:W-:Y:S02]  /*08f0*/  LEA.HI.X R13, R13, R20, R22, 0x3, P0 ;  /* 0x000000140d0d7211 */ /* 0x000fe400000f1c16 */
[----:B------:R-:W-:-:S02]  /*0900*/  SHF.R.S64 R24, R24, 0x2, R15 ;  /* 0x0000000218187819 */ /* 0x000fc4000000100f */
[-C--:B------:R-:W-:Y:S02]  /*0910*/  LEA.HI R22, P0, R14, R25.reuse, RZ, 0x2 ;  /* 0x000000190e167211 */ /* 0x080fe400078110ff */
[----:B------:R-:W-:Y:S02]  /*0920*/  SHF.R.S32.HI R15, RZ, 0x2, R15 ;  /* 0x00000002ff0f7819 */ /* 0x000fe4000001140f */
[----:B------:R-:W-:Y:S01]  /*0930*/  LOP3.LUT R22, R22, 0xfffffffc, RZ, 0xc0, !PT ;  /* 0xfffffffc16167812 */ /* 0x000fe200078ec0ff */
[----:B------:R-:W-:Y:S01]  /*0940*/  IMAD.X R27, RZ, RZ, R14, P0 ;  /* 0x000000ffff1b7224 */ /* 0x000fe200000e060e */
[----:B------:R-:W-:Y:S02]  /*0950*/  LEA.HI R20, P2, R15, R24, RZ, 0x2 ;  /* 0x000000180f147211 */ /* 0x000fe400078510ff */
[----:B------:R-:W-:Y:S02]  /*0960*/  IADD3 R22, P1, PT, -R22, R25, RZ ;  /* 0x0000001916167210 */ /* 0x000fe40007f3e1ff */
[----:B------:R-:W-:-:S02]  /*0970*/  LOP3.LUT R25, R20, 0xfffffffc, RZ, 0xc0, !PT ;  /* 0xfffffffc14197812 */ /* 0x000fc400078ec0ff */
[----:B------:R-:W-:Y:S01]  /*0980*/  LOP3.LUT R27, R27, 0x7fffffff, RZ, 0xc0, !PT ;  /* 0x7fffffff1b1b7812 */ /* 0x000fe200078ec0ff */
[----:B------:R1:W2:Y:S01]  /*0990*/  LDG.E.S16 R20, desc[UR18][R12.64] ;  /* 0x000000120c147981 */ /* 0x0002a2000c1e1700 */
[----:B------:R-:W-:Y:S01]  /*09a0*/  IADD3 R24, P3, PT, -R25, R24, RZ ;  /* 0x0000001819187210 */ /* 0x000fe20007f7e1ff */
[----:B------:R-:W-:Y:S02]  /*09b0*/  IMAD.X R25, RZ, RZ, R15, P2 ;  /* 0x000000ffff197224 */ /* 0x000fe400010e060f */
[----:B------:R-:W-:-:S03]  /*09c0*/  IMAD.X R27, R14, 0x1, ~R27, P1 ;  /* 0x000000010e1b7824 */ /* 0x000fc600008e0e1b */
[----:B------:R-:W-:Y:S02]  /*09d0*/  LOP3.LUT R14, R25, 0x1fffffff, RZ, 0xc0, !PT ;  /* 0x1fffffff190e7812 */ /* 0x000fe400078ec0ff */
[----:B------:R-:W-:-:S03]  /*09e0*/  LEA R25, P0, R22, UR12, 0x1 ;  /* 0x0000000c16197c11 */ /* 0x000fc6000f8008ff */
[----:B------:R-:W-:Y:S01]  /*09f0*/  IMAD.X R15, R15, 0x1, ~R14, P3 ;  /* 0x000000010f0f7824 */ /* 0x000fe200018e0e0e */
[----:B------:R-:W-:Y:S02]  /*0a00*/  LEA.HI.X R22, R22, UR13, R27, 0x1, P0 ;  /* 0x0000000d16167c11 */ /* 0x000fe400080f0c1b */
[----:B------:R-:W-:-:S04]  /*0a10*/  LEA R14, P0, R24, R25, 0x3 ;  /* 0x00000019180e7211 */ /* 0x000fc800078018ff */
[----:B------:R-:W-:-:S05]  /*0a20*/  LEA.HI.X R15, R24, R22, R15, 0x3, P0 ;  /* 0x00000016180f7211 */ /* 0x000fca00000f1c0f */
[----:B------:R3:W4:Y:S01]  /*0a30*/  LDG.E.S16 R25, desc[UR18][R14.64] ;  /* 0x000000120e197981 */ /* 0x000722000c1e1700 */
[----:B------:R-:W-:Y:S02]  /*0a40*/  LEA.HI R29, P0, R23, R18, RZ, 0x4 ;  /* 0x00000012171d7211 */ /* 0x000fe400078120ff */
[----:B------:R-:W-:-:S03]  /*0a50*/  LEA.HI R22, P1, R21, R16, RZ, 0x4 ;  /* 0x0000001015167211 */ /* 0x000fc600078320ff */
[----:B------:R-:W-:Y:S02]  /*0a60*/  IMAD.X R24, RZ, RZ, R19, P0 ;  /* 0x000000ffff187224 */ /* 0x000fe400000e0613 */
[----:B------:R-:W-:-:S03]  /*0a70*/  IMAD.X R27, RZ, RZ, R17, P1 ;  /* 0x000000ffff1b7224 */ /* 0x000fc600008e0611 */
[--C-:B------:R-:W-:Y:S02]  /*0a80*/  SHF.R.S64 R29, R29, 0x4, R24.reuse ;  /* 0x000000041d1d7819 */ /* 0x100fe40000001018 */
[----:B------:R-:W-:Y:S02]  /*0a90*/  SHF.R.S32.HI R24, RZ, 0x4, R24 ;  /* 0x00000004ff187819 */ /* 0x000fe40000011418 */
[--C-:B-1----:R-:W-:Y:S02]  /*0aa0*/  SHF.R.S64 R13, R22, 0x4, R27.reuse ;  /* 0x00000004160d7819 */ /* 0x102fe4000000101b */
[----:B------:R-:W-:Y:S02]  /*0ab0*/  LEA.HI R12, P0, R24, R29, RZ, 0x2 ;  /* 0x0000001d180c7211 */ /* 0x000fe400078110ff */
[----:B------:R-:W-:Y:S02]  /*0ac0*/  SHF.R.S32.HI R22, RZ, 0x4, R27 ;  /* 0x00000004ff167819 */ /* 0x000fe4000001141b */
[----:B------:R-:W-:Y:S01]  /*0ad0*/  LOP3.LUT R12, R12, 0xfffffffc, RZ, 0xc0, !PT ;  /* 0xfffffffc0c0c7812 */ /* 0x000fe200078ec0ff */
[----:B------:R-:W-:Y:S01]  /*0ae0*/  IMAD.X R27, RZ, RZ, R24, P0 ;  /* 0x000000ffff1b7224 */ /* 0x000fe200000e0618 */
[----:B---3--:R-:W-:-:S02]  /*0af0*/  LEA.HI R14, P2, R22, R13, RZ, 0x2 ;  /* 0x0000000d160e7211 */ /* 0x008fc400078510ff */
[----:B------:R-:W-:Y:S02]  /*0b00*/  IADD3 R12, P1, PT, -R12, R29, RZ ;  /* 0x0000001d0c0c7210 */ /* 0x000fe40007f3e1ff */
[----:B------:R-:W-:Y:S01]  /*0b10*/  LOP3.LUT R14, R14, 0xfffffffc, RZ, 0xc0, !PT ;  /* 0xfffffffc0e0e7812 */ /* 0x000fe200078ec0ff */
[----:B------:R-:W-:Y:S01]  /*0b20*/  IMAD.X R15, RZ, RZ, R22, P2 ;  /* 0x000000ffff0f7224 */ /* 0x000fe200010e0616 */
[----:B------:R-:W-:Y:S02]  /*0b30*/  LOP3.LUT R27, R27, 0x7fffffff, RZ, 0xc0, !PT ;  /* 0x7fffffff1b1b7812 */ /* 0x000fe400078ec0ff */
[----:B------:R-:W-:Y:S02]  /*0b40*/  IADD3 R13, P3, PT, -R14, R13, RZ ;  /* 0x0000000d0e0d7210 */ /* 0x000fe40007f7e1ff */
[----:B------:R-:W-:Y:S01]  /*0b50*/  LOP3.LUT R15, R15, 0x1fffffff, RZ, 0xc0, !PT ;  /* 0x1fffffff0f0f7812 */ /* 0x000fe200078ec0ff */
[----:B------:R-:W-:Y:S01]  /*0b60*/  IMAD.X R27, R24, 0x1, ~R27, P1 ;  /* 0x00000001181b7824 */ /* 0x000fe200008e0e1b */
[----:B------:R-:W-:-:S03]  /*0b70*/  LEA R14, P0, R12, UR12, 0x1 ;  /* 0x0000000c0c0e7c11 */ /* 0x000fc6000f8008ff */
[----:B------:R-:W-:Y:S01]  /*0b80*/  IMAD.X R22, R22, 0x1, ~R15, P3 ;  /* 0x0000000116167824 */ /* 0x000fe200018e0e0f */
[----:B------:R-:W-:Y:S02]  /*0b90*/  LEA.HI.X R15, R12, UR13, R27, 0x1, P0 ;  /* 0x0000000d0c0f7c11 */ /* 0x000fe400080f0c1b */
[----:B------:R-:W-:-:S04]  /*0ba0*/  LEA R12, P0, R13, R14, 0x3 ;  /* 0x0000000e0d0c7211 */ /* 0x000fc800078018ff */
[----:B------:R-:W-:Y:S02]  /*0bb0*/  LEA.HI.X R13, R13, R15, R22, 0x3, P0 ;  /* 0x0000000f0d0d7211 */ /* 0x000fe400000f1c16 */
[----:B------:R-:W-:-:S03]  /*0bc0*/  LEA.HI R22, P0, R23, R18, RZ, 0x6 ;  /* 0x0000001217167211 */ /* 0x000fc600078130ff */
[----:B------:R1:W3:Y:S02]  /*0bd0*/  LDG.E.S16 R15, desc[UR18][R12.64] ;  /* 0x000000120c0f7981 */ /* 0x0002e4000c1e1700 */
[----:B------:R-:W-:-:S05]  /*0be0*/  IMAD.X R27, RZ, RZ, R19, P0 ;  /* 0x000000ffff1b7224 */ /* 0x000fca00000e0613 */
[--C-:B------:R-:W-:Y:S02]  /*0bf0*/  SHF.R.S64 R22, R22, 0x6, R27.reuse ;  /* 0x0000000616167819 */ /* 0x100fe4000000101b */
[----:B------:R-:W-:-:S04]  /*0c00*/  SHF.R.S32.HI R27, RZ, 0x6, R27 ;  /* 0x00000006ff1b7819 */ /* 0x000fc8000001141b */
[----:B------:R-:W-:-:S04]  /*0c10*/  LEA.HI R14, P0, R27, R22, RZ, 0x2 ;  /* 0x000000161b0e7211 */ /* 0x000fc800078110ff */
[----:B------:R-:W-:Y:S01]  /*0c20*/  LOP3.LUT R14, R14, 0xfffffffc, RZ, 0xc0, !PT ;  /* 0xfffffffc0e0e7812 */ /* 0x000fe200078ec0ff */
[----:B------:R-:W-:-:S03]  /*0c30*/  IMAD.X R24, RZ, RZ, R27, P0 ;  /* 0x000000ffff187224 */ /* 0x000fc600000e061b */
[----:B------:R-:W-:Y:S02]  /*0c40*/  IADD3 R14, P1, PT, -R14, R22, RZ ;  /* 0x000000160e0e7210 */ /* 0x000fe40007f3e1ff */
[----:B------:R-:W-:-:S05]  /*0c50*/  LEA.HI R22, P0, R21, R16, RZ, 0x6 ;  /* 0x0000001015167211 */ /* 0x000fca00078130ff */
[----:B-1----:R-:W-:Y:S01]  /*0c60*/  IMAD.X R13, RZ, RZ, R17, P0 ;  /* 0x000000ffff0d7224 */ /* 0x002fe200000e0611 */
[----:B------:R-:W-:-:S04]  /*0c70*/  LOP3.LUT R24, R24, 0x7fffffff, RZ, 0xc0, !PT ;  /* 0x7fffffff18187812 */ /* 0x000fc800078ec0ff */
[--C-:B------:R-:W-:Y:S02]  /*0c80*/  SHF.R.S64 R22, R22, 0x6, R13.reuse ;  /* 0x0000000616167819 */ /* 0x100fe4000000100d */
[----:B------:R-:W-:Y:S01]  /*0c90*/  SHF.R.S32.HI R13, RZ, 0x6, R13 ;  /* 0x00000006ff0d7819 */ /* 0x000fe2000001140d */
[----:B------:R-:W-:Y:S01]  /*0ca0*/  IMAD.X R27, R27, 0x1, ~R24, P1 ;  /* 0x000000011b1b7824 */ /* 0x000fe200008e0e18 */
[----:B------:R-:W-:-:S04]  /*0cb0*/  LEA R12, P0, R14, UR12, 0x1 ;  /* 0x0000000c0e0c7c11 */ /* 0x000fc8000f8008ff */
[----:B------:R-:W-:Y:S02]  /*0cc0*/  LEA.HI.X R14, R14, UR13, R27, 0x1, P0 ;  /* 0x0000000d0e0e7c11 */ /* 0x000fe400080f0c1b */
[----:B--2---:R-:W-:Y:S01]  /*0cd0*/  SHF.R.S32.HI R29, RZ, 0x1f, R20 ;  /* 0x0000001fff1d7819 */ /* 0x004fe20000011414 */
[----:B------:R-:W-:-:S04]  /*0ce0*/  IMAD R5, R5, R20, RZ ;  /* 0x0000001405057224 */ /* 0x000fc800078e02ff */
[----:B------:R-:W-:Y:S02]  /*0cf0*/  IMAD R29, R29, R4, R5 ;  /* 0x000000041d1d7224 */ /* 0x000fe400078e0205 */
[----:B------:R-:W-:-:S04]  /*0d00*/  IMAD.WIDE.U32 R4, R4, R20, RZ ;  /* 0x0000001404047225 */ /* 0x000fc800078e00ff */
[----:B------:R-:W-:Y:S01]  /*0d10*/  IMAD.IADD R20, R5, 0x1, R29 ;  /* 0x0000000105147824 */ /* 0x000fe200078e021d */
[----:B------:R-:W-:-:S04]  /*0d20*/  LEA.HI R5, P1, R13, R22, RZ, 0x2 ;  /* 0x000000160d057211 */ /* 0x000fc800078310ff */
[----:B------:R-:W-:Y:S02]  /*0d30*/  LOP3.LUT R5, R5, 0xfffffffc, RZ, 0xc0, !PT ;  /* 0xfffffffc05057812 */ /* 0x000fe400078ec0ff */
[----:B----4-:R-:W-:Y:S01]  /*0d40*/  SHF.R.S32.HI R29, RZ, 0x1f, R25 ;  /* 0x0000001fff1d7819 */ /* 0x010fe20000011419 */
[----:B------:R-:W-:-:S04]  /*0d50*/  IMAD R20, R20, R25, RZ ;  /* 0x0000001914147224 */ /* 0x000fc800078e02ff */
[----:B------:R-:W-:Y:S02]  /*0d60*/  IMAD R29, R29, R4, R20 ;  /* 0x000000041d1d7224 */ /* 0x000fe400078e0214 */
[----:B------:R-:W-:Y:S01]  /*0d70*/  IMAD.X R20, RZ, RZ, R13, P1 ;  /* 0x000000ffff147224 */ /* 0x000fe200008e060d */
[----:B------:R-:W-:-:S04]  /*0d80*/  IADD3 R5, P0, PT, -R5, R22, RZ ;  /* 0x0000001605057210 */ /* 0x000fc80007f1e1ff */
[----:B------:R-:W-:-:S05]  /*0d90*/  LOP3.LUT R20, R20, 0x1fffffff, RZ, 0xc0, !PT ;  /* 0x1fffffff14147812 */ /* 0x000fca00078ec0ff */
[----:B------:R-:W-:Y:S01]  /*0da0*/  IMAD.X R13, R13, 0x1, ~R20, P0 ;  /* 0x000000010d0d7824 */ /* 0x000fe200000e0e14 */
[----:B------:R-:W-:-:S04]  /*0db0*/  LEA R12, P0, R5, R12, 0x3 ;  /* 0x0000000c050c7211 */ /* 0x000fc800078018ff */
[----:B------:R-:W-:Y:S02]  /*0dc0*/  LEA.HI.X R13, R5, R14, R13, 0x3, P0 ;  /* 0x0000000e050d7211 */ /* 0x000fe400000f1c0d */
[----:B------:R-:W-:-:S03]  /*0dd0*/  LEA.HI R5, P0, R23, R18, RZ, 0x8 ;  /* 0x0000001217057211 */ /* 0x000fc600078140ff */
[----:B------:R1:W2:Y:S02]  /*0de0*/  LDG.E.S16 R27, desc[UR18][R12.64] ;  /* 0x000000120c1b7981 */ /* 0x0002a4000c1e1700 */
[----:B------:R-:W-:-:S05]  /*0df0*/  IMAD.X R20, RZ, RZ, R19, P0 ;  /* 0x000000ffff147224 */ /* 0x000fca00000e0613 */
[--C-:B------:R-:W-:Y:S02]  /*0e00*/  SHF.R.S64 R5, R5, 0x8, R20.reuse ;  /* 0x0000000805057819 */ /* 0x100fe40000001014 */
[----:B------:R-:W-:-:S04]  /*0e10*/  SHF.R.S32.HI R20, RZ, 0x8, R20 ;  /* 0x00000008ff147819 */ /* 0x000fc80000011414 */
[----:B------:R-:W-:-:S04]  /*0e20*/  LEA.HI R14, P0, R20, R5, RZ, 0x2 ;  /* 0x00000005140e7211 */ /* 0x000fc800078110ff */
[----:B------:R-:W-:Y:S01]  /*0e30*/  LOP3.LUT R14, R14, 0xfffffffc, RZ, 0xc0, !PT ;  /* 0xfffffffc0e0e7812 */ /* 0x000fe200078ec0ff */
[----:B------:R-:W-:Y:S01]  /*0e40*/  IMAD.X R24, RZ, RZ, R20, P0 ;  /* 0x000000ffff187224 */ /* 0x000fe200000e0614 */
[----:B------:R-:W-:Y:S02]  /*0e50*/  LEA.HI R22, P0, R21, R16, RZ, 0x8 ;  /* 0x0000001015167211 */ /* 0x000fe400078140ff */
[----:B------:R-:W-:Y:S01]  /*0e60*/  IADD3 R14, P1, PT, -R14, R5, RZ ;  /* 0x000000050e0e7210 */ /* 0x000fe20007f3e1ff */
[----:B------:R-:W-:Y:S01]  /*0e70*/  IMAD.WIDE.U32 R4, R4, R25, RZ ;  /* 0x0000001904047225 */ /* 0x000fe200078e00ff */
[----:B-1----:R-:W-:-:S03]  /*0e80*/  LOP3.LUT R13, R24, 0x7fffffff, RZ, 0xc0, !PT ;  /* 0x7fffffff180d7812 */ /* 0x002fc600078ec0ff */
[----:B------:R-:W-:Y:S02]  /*0e90*/  IMAD.X R25, RZ, RZ, R17, P0 ;  /* 0x000000ffff197224 */ /* 0x000fe400000e0611 */
[----:B------:R-:W-:-:S03]  /*0ea0*/  IMAD.X R20, R20, 0x1, ~R13, P1 ;  /* 0x0000000114147824 */ /* 0x000fc600008e0e0d */
[--C-:B------:R-:W-:Y:S02]  /*0eb0*/  SHF.R.S64 R22, R22, 0x8, R25.reuse ;  /* 0x0000000816167819 */ /* 0x100fe40000001019 */
[----:B------:R-:W-:Y:S02]  /*0ec0*/  SHF.R.S32.HI R13, RZ, 0x8, R25 ;  /* 0x00000008ff0d7819 */ /* 0x000fe40000011419 */
[C---:B------:R-:W-:Y:S02]  /*0ed0*/  LEA R12, P0, R14.reuse, UR12, 0x1 ;  /* 0x0000000c0e0c7c11 */ /* 0x040fe4000f8008ff */
[----:B------:R-:W-:Y:S01]  /*0ee0*/  LEA.HI R25, P1, R13, R22, RZ, 0x2 ;  /* 0x000000160d197211 */ /* 0x000fe200078310ff */
[----:B------:R-:W-:Y:S01]  /*0ef0*/  IMAD.IADD R24, R5, 0x1, R29 ;  /* 0x0000000105187824 */ /* 0x000fe200078e021d */
[----:B------:R-:W-:Y:S02]  /*0f00*/  LEA.HI.X R5, R14, UR13, R20, 0x1, P0 ;  /* 0x0000000d0e057c11 */ /* 0x000fe400080f0c14 */
[----:B------:R-:W-:Y:S01]  /*0f10*/  LOP3.LUT R25, R25, 0xfffffffc, RZ, 0xc0, !PT ;  /* 0xfffffffc19197812 */ /* 0x000fe200078ec0ff */
[----:B------:R-:W-:-:S03]  /*0f20*/  IMAD.X R20, RZ, RZ, R13, P1 ;  /* 0x000000ffff147224 */ /* 0x000fc600008e060d */
[----:B------:R-:W-:Y:S02]  /*0f30*/  IADD3 R14, P0, PT, -R25, R22, RZ ;  /* 0x00000016190e7210 */ /* 0x000fe40007f1e1ff */
[----:B------:R-:W-:-:S05]  /*0f40*/  LOP3.LUT R20, R20, 0x1fffffff, RZ, 0xc0, !PT ;  /* 0x1fffffff14147812 */ /* 0x000fca00078ec0ff */
[----:B------:R-:W-:Y:S01]  /*0f50*/  IMAD.X R13, R13, 0x1, ~R20, P0 ;  /* 0x000000010d0d7824 */ /* 0x000fe200000e0e14 */
[----:B------:R-:W-:-:S04]  /*0f60*/  LEA R12, P0, R14, R12, 0x3 ;  /* 0x0000000c0e0c7211 */ /* 0x000fc800078018ff */
[----:B------:R-:W-:-:S05]  /*0f70*/  LEA.HI.X R13, R14, R5, R13, 0x3, P0 ;  /* 0x000000050e0d7211 */ /* 0x000fca00000f1c0d */
[----:B------:R1:W4:Y:S01]  /*0f80*/  LDG.E.S16 R25, desc[UR18][R12.64] ;  /* 0x000000120c197981 */ /* 0x000322000c1e1700 */
[----:B------:R-:W-:-:S05]  /*0f90*/  LEA.HI R5, P0, R23, R18, RZ, 0xa ;  /* 0x0000001217057211 */ /* 0x000fca00078150ff */
[----:B------:R-:W-:Y:S01]  /*0fa0*/  IMAD.X R14, RZ, RZ, R19, P0 ;  /* 0x000000ffff0e7224 */ /* 0x000fe200000e0613 */
[----:B---3--:R-:W-:-:S04]  /*0fb0*/  SHF.R.S32.HI R29, RZ, 0x1f, R15 ;  /* 0x0000001fff1d7819 */ /* 0x008fc8000001140f */
[--C-:B------:R-:W-:Y:S02]  /*0fc0*/  SHF.R.S64 R5, R5, 0xa, R14.reuse ;  /* 0x0000000a05057819 */ /* 0x100fe4000000100e */
[----:B------:R-:W-:Y:S01]  /*0fd0*/  SHF.R.S32.HI R14, RZ, 0xa, R14 ;  /* 0x0000000aff0e7819 */ /* 0x000fe2000001140e */
[----:B------:R-:W-:-:S03]  /*0fe0*/  IMAD R24, R24, R15, RZ ;  /* 0x0000000f18187224 */ /* 0x000fc600078e02ff */
[----:B------:R-:W-:Y:S01]  /*0ff0*/  LEA.HI R20, P0, R14, R5, RZ, 0x2 ;  /* 0x000000050e147211 */ /* 0x000fe200078110ff */
[----:B------:R-:W-:-:S04]  /*1000*/  IMAD R29, R29, R4, R24 ;  /* 0x000000041d1d7224 */ /* 0x000fc800078e0218 */
[----:B------:R-:W-:Y:S01]  /*1010*/  IMAD.X R24, RZ, RZ, R14, P0 ;  /* 0x000000ffff187224 */ /* 0x000fe200000e060e */
[----:B------:R-:W-:Y:S02]  /*1020*/  LEA.HI R22, P0, R21, R16, RZ, 0xa ;  /* 0x0000001015167211 */ /* 0x000fe400078150ff */
[----:B------:R-:W-:-:S03]  /*1030*/  LOP3.LUT R20, R20, 0xfffffffc, RZ, 0xc0, !PT ;  /* 0xfffffffc14147812 */ /* 0x000fc600078ec0ff */
[----:B-1----:R-:W-:Y:S01]  /*1040*/  IMAD.X R13, RZ, RZ, R17, P0 ;  /* 0x000000ffff0d7224 */ /* 0x002fe200000e0611 */
[----:B------:R-:W-:Y:S01]  /*1050*/  IADD3 R20, P1, PT, -R20, R5, RZ ;  /* 0x0000000514147210 */ /* 0x000fe20007f3e1ff */
[----:B------:R-:W-:Y:S01]  /*1060*/  IMAD.WIDE.U32 R4, R4, R15, RZ ;  /* 0x0000000f04047225 */ /* 0x000fe200078e00ff */
[----:B------:R-:W-:Y:S02]  /*1070*/  LOP3.LUT R15, R24, 0x7fffffff, RZ, 0xc0, !PT ;  /* 0x7fffffff180f7812 */ /* 0x000fe400078ec0ff */
[--C-:B------:R-:W-:Y:S02]  /*1080*/  SHF.R.S64 R22, R22, 0xa, R13.reuse ;  /* 0x0000000a16167819 */ /* 0x100fe4000000100d */
[----:B------:R-:W-:Y:S01]  /*1090*/  SHF.R.S32.HI R13, RZ, 0xa, R13 ;  /* 0x0000000aff0d7819 */ /* 0x000fe2000001140d */
[----:B------:R-:W-:Y:S01]  /*10a0*/  IMAD.X R12, R14, 0x1, ~R15, P1 ;  /* 0x000000010e0c7824 */ /* 0x000fe200008e0e0f */
[----:B------:R-:W-:Y:S02]  /*10b0*/  LEA R14, P0, R20, UR12, 0x1 ;  /* 0x0000000c140e7c11 */ /* 0x000fe4000f8008ff */
[----:B------:R-:W-:-:S02]  /*10c0*/  LEA.HI R15, P1, R13, R22, RZ, 0x2 ;  /* 0x000000160d0f7211 */ /* 0x000fc400078310ff */
[----:B------:R-:W-:Y:S02]  /*10d0*/  LEA.HI.X R12, R20, UR13, R12, 0x1, P0 ;  /* 0x0000000d140c7c11 */ /* 0x000fe400080f0c0c */
[----:B------:R-:W-:Y:S01]  /*10e0*/  LOP3.LUT R15, R15, 0xfffffffc, RZ, 0xc0, !PT ;  /* 0xfffffffc0f0f7812 */ /* 0x000fe200078ec0ff */
[----:B------:R-:W-:-:S03]  /*10f0*/  IMAD.X R20, RZ, RZ, R13, P1 ;  /* 0x000000ffff147224 */ /* 0x000fc600008e060d */
[----:B------:R-:W-:Y:S02]  /*1100*/  IADD3 R15, P0, PT, -R15, R22, RZ ;  /* 0x000000160f0f7210 */ /* 0x000fe40007f1e1ff */
[----:B------:R-:W-:-:S05]  /*1110*/  LOP3.LUT R20, R20, 0x1fffffff, RZ, 0xc0, !PT ;  /* 0x1fffffff14147812 */ /* 0x000fca00078ec0ff */
[----:B------:R-:W-:Y:S01]  /*1120*/  IMAD.X R13, R13, 0x1, ~R20, P0 ;  /* 0x000000010d0d7824 */ /* 0x000fe200000e0e14 */
[----:B------:R-:W-:-:S04]  /*1130*/  LEA R14, P0, R15, R14, 0x3 ;  /* 0x0000000e0f0e7211 */ /* 0x000fc800078018ff */
[----:B------:R-:W-:Y:S02]  /*1140*/  LEA.HI.X R15, R15, R12, R13, 0x3, P0 ;  /* 0x0000000c0f0f7211 */ /* 0x000fe400000f1c0d */
[----:B------:R-:W-:Y:S01]  /*1150*/  LEA.HI R13, P0, R23, R18, RZ, 0xc ;  /* 0x00000012170d7211 */ /* 0x000fe200078160ff */
[----:B------:R-:W-:-:S03]  /*1160*/  IMAD.IADD R24, R5, 0x1, R29 ;  /* 0x0000000105187824 */ /* 0x000fc600078e021d */
[----:B------:R1:W3:Y:S01]  /*1170*/  LDG.E.S16 R15, desc[UR18][R14.64] ;  /* 0x000000120e0f7981 */ /* 0x0002e2000c1e1700 */
[----:B------:R-:W-:-:S05]  /*1180*/  IMAD.X R22, RZ, RZ, R19, P0 ;  /* 0x000000ffff167224 */ /* 0x000fca00000e0613 */
[--C-:B------:R-:W-:Y:S02]  /*1190*/  SHF.R.S64 R13, R13, 0xc, R22.reuse ;  /* 0x0000000c0d0d7819 */ /* 0x100fe40000001016 */
[----:B------:R-:W-:-:S04]  /*11a0*/  SHF.R.S32.HI R22, RZ, 0xc, R22 ;  /* 0x0000000cff167819 */ /* 0x000fc80000011416 */
[----:B------:R-:W-:-:S05]  /*11b0*/  LEA.HI R20, P0, R22, R13, RZ, 0x2 ;  /* 0x0000000d16147211 */ /* 0x000fca00078110ff */
[----:B------:R-:W-:Y:S01]  /*11c0*/  IMAD.X R29, RZ, RZ, R22, P0 ;  /* 0x000000ffff1d7224 */ /* 0x000fe200000e0616 */
[----:B------:R-:W-:-:S04]  /*11d0*/  LOP3.LUT R20, R20, 0xfffffffc, RZ, 0xc0, !PT ;  /* 0xfffffffc14147812 */ /* 0x000fc800078ec0ff */
[----:B------:R-:W-:Y:S02]  /*11e0*/  IADD3 R20, P1, PT, -R20, R13, RZ ;  /* 0x0000000d14147210 */ /* 0x000fe40007f3e1ff */
[----:B------:R-:W-:-:S05]  /*11f0*/  LOP3.LUT R29, R29, 0x7fffffff, RZ, 0xc0, !PT ;  /* 0x7fffffff1d1d7812 */ /* 0x000fca00078ec0ff */
[----:B------:R-:W-:Y:S01]  /*1200*/  IMAD.X R29, R22, 0x1, ~R29, P1 ;  /* 0x00000001161d7824 */ /* 0x000fe200008e0e1d */
[----:B--2---:R-:W-:Y:S01]  /*1210*/  SHF.R.S32.HI R5, RZ, 0x1f, R27 ;  /* 0x0000001fff057819 */ /* 0x004fe2000001141b */
[----:B------:R-:W-:-:S04]  /*1220*/  IMAD R24, R24, R27, RZ ;  /* 0x0000001b18187224 */ /* 0x000fc800078e02ff */
[----:B------:R-:W-:Y:S01]  /*1230*/  IMAD R5, R5, R4, R24 ;  /* 0x0000000405057224 */ /* 0x000fe200078e0218 */
[----:B------:R-:W-:Y:S01]  /*1240*/  LEA.HI R24, P0, R21, R16, RZ, 0xc ;  /* 0x0000001015187211 */ /* 0x000fe200078160ff */
[----:B------:R-:W-:-:S04]  /*1250*/  IMAD.WIDE.U32 R12, R4, R27, RZ ;  /* 0x0000001b040c7225 */ /* 0x000fc800078e00ff */
[----:B-1----:R-:W-:Y:S01]  /*1260*/  IMAD.X R14, RZ, RZ, R17, P0 ;  /* 0x000000ffff0e7224 */ /* 0x002fe200000e0611 */
[----:B------:R-:W-:-:S04]  /*1270*/  LEA R4, P0, R20, UR12, 0x1 ;  /* 0x0000000c14047c11 */ /* 0x000fc8000f8008ff */
[--C-:B------:R-:W-:Y:S02]  /*1280*/  SHF.R.S64 R27, R24, 0xc, R14.reuse ;  /* 0x0000000c181b7819 */ /* 0x100fe4000000100e */
[----:B------:R-:W-:Y:S01]  /*1290*/  SHF.R.S32.HI R14, RZ, 0xc, R14 ;  /* 0x0000000cff0e7819 */ /* 0x000fe2000001140e */
[----:B------:R-:W-:-:S03]  /*12a0*/  IMAD.IADD R22, R13, 0x1, R5 ;  /* 0x000000010d167824 */ /* 0x000fc600078e0205 */
[----:B------:R-:W-:Y:S02]  /*12b0*/  LEA.HI R13, P1, R14, R27, RZ, 0x2 ;  /* 0x0000001b0e0d7211 */ /* 0x000fe400078310ff */
[----:B------:R-:W-:Y:S02]  /*12c0*/  LEA.HI.X R5, R20, UR13, R29, 0x1, P0 ;  /* 0x0000000d14057c11 */ /* 0x000fe400080f0c1d */
[----:B------:R-:W-:-:S04]  /*12d0*/  LOP3.LUT R20, R13, 0xfffffffc, RZ, 0xc0, !PT ;  /* 0xfffffffc0d147812 */ /* 0x000fc800078ec0ff */
[----:B------:R-:W-:Y:S01]  /*12e0*/  IADD3 R13, P0, PT, -R20, R27, RZ ;  /* 0x0000001b140d7210 */ /* 0x000fe20007f1e1ff */
[----:B------:R-:W-:-:S05]  /*12f0*/  IMAD.X R27, RZ, RZ, R14, P1 ;  /* 0x000000ffff1b7224 */ /* 0x000fca00008e060e */
[----:B------:R-:W-:-:S05]  /*1300*/  LOP3.LUT R27, R27, 0x1fffffff, RZ, 0xc0, !PT ;  /* 0x1fffffff1b1b7812 */ /* 0x000fca00078ec0ff */
[----:B------:R-:W-:Y:S01]  /*1310*/  IMAD.X R20, R14, 0x1, ~R27, P0 ;  /* 0x000000010e147824 */ /* 0x000fe200000e0e1b */
[----:B------:R-:W-:Y:S02]  /*1320*/  LEA.HI R14, P1, R23, R18, RZ, 0xe ;  /* 0x00000012170e7211 */ /* 0x000fe400078370ff */
[----:B------:R-:W-:-:S03]  /*1330*/  LEA R4, P0, R13, R4, 0x3 ;  /* 0x000000040d047211 */ /* 0x000fc600078018ff */
[----:B------:R-:W-:Y:S01]  /*1340*/  IMAD.X R27, RZ, RZ, R19, P1 ;  /* 0x000000ffff1b7224 */ /* 0x000fe200008e0613 */
[----:B------:R-:W-:-:S04]  /*1350*/  LEA.HI.X R5, R13, R5, R20, 0x3, P0 ;  /* 0x000000050d057211 */ /* 0x000fc800000f1c14 */
[--C-:B------:R-:W-:Y:S02]  /*1360*/  SHF.R.S64 R13, R14, 0xe, R27.reuse ;  /* 0x0000000e0e0d7819 */ /* 0x100fe4000000101b */
[----:B------:R-:W-:-:S04]  /*1370*/  SHF.R.S32.HI R20, RZ, 0xe, R27 ;  /* 0x0000000eff147819 */ /* 0x000fc8000001141b */
[----:B------:R-:W-:Y:S02]  /*1380*/  LEA.HI R14, P0, R20, R13, RZ, 0x2 ;  /* 0x0000000d140e7211 */ /* 0x000fe400078110ff */
[----:B----4-:R-:W-:-:S03]  /*1390*/  SHF.R.S32.HI R29, RZ, 0x1f, R25 ;  /* 0x0000001fff1d7819 */ /* 0x010fc60000011419 */
[----:B------:R-:W-:Y:S01]  /*13a0*/  IMAD.X R27, RZ, RZ, R20, P0 ;  /* 0x000000ffff1b7224 */ /* 0x000fe200000e0614 */
[----:B------:R-:W-:Y:S01]  /*13b0*/  LOP3.LUT R14, R14, 0xfffffffc, RZ, 0xc0, !PT ;  /* 0xfffffffc0e0e7812 */ /* 0x000fe200078ec0ff */
[----:B------:R-:W-:-:S03]  /*13c0*/  IMAD R22, R22, R25, RZ ;  /* 0x0000001916167224 */ /* 0x000fc600078e02ff */
[----:B------:R-:W-:Y:S01]  /*13d0*/  IADD3 R14, P1, PT, -R14, R13, RZ ;  /* 0x0000000d0e0e7210 */ /* 0x000fe20007f3e1ff */
[----:B------:R-:W-:Y:S01]  /*13e0*/  IMAD R29, R29, R12, R22 ;  /* 0x0000000c1d1d7224 */ /* 0x000fe200078e0216 */
[----:B------:R-:W-:Y:S02]  /*13f0*/  LOP3.LUT R27, R27, 0x7fffffff, RZ, 0xc0, !PT ;  /* 0x7fffffff1b1b7812 */ /* 0x000fe400078ec0ff */
[----:B------:R-:W-:-:S03]  /*1400*/  LEA.HI R22, P0, R21, R16, RZ, 0xe ;  /* 0x0000001015167211 */ /* 0x000fc600078170ff */
[----:B------:R-:W-:Y:S02]  /*1410*/  IMAD.X R27, R20, 0x1, ~R27, P1 ;  /* 0x00000001141b7824 */ /* 0x000fe400008e0e1b */
[----:B------:R-:W-:Y:S02]  /*1420*/  IMAD.X R20, RZ, RZ, R17, P0 ;  /* 0x000000ffff147224 */ /* 0x000fe400000e0611 */
[----:B------:R-:W-:Y:S02]  /*1430*/  IMAD.WIDE.U32 R12, R12, R25, RZ ;  /* 0x000000190c0c7225 */ /* 0x000fe400078e00ff */
[----:B------:R1:W2:Y:S01]  /*1440*/  LDG.E.S16 R25, desc[UR18][R4.64] ;  /* 0x0000001204197981 */ /* 0x0002a2000c1e1700 */
[--C-:B------:R-:W-:Y:S02]  /*1450*/  SHF.R.S64 R22, R22, 0xe, R20.reuse ;  /* 0x0000000e16167819 */ /* 0x100fe40000001014 */
[----:B------:R-:W-:Y:S01]  /*1460*/  SHF.R.S32.HI R20, RZ, 0xe, R20 ;  /* 0x0000000eff147819 */ /* 0x000fe20000011414 */
[----:B------:R-:W-:-:S03]  /*1470*/  IMAD.IADD R24, R13, 0x1, R29 ;  /* 0x000000010d187824 */ /* 0x000fc600078e021d */
[-C--:B------:R-:W-:Y:S02]  /*1480*/  LEA.HI R29, P1, R20, R22.reuse, RZ, 0x2 ;  /* 0x00000016141d7211 */ /* 0x080fe400078310ff */
[C---:B------:R-:W-:Y:S02]  /*1490*/  LEA R13, P0, R14.reuse, UR12, 0x1 ;  /* 0x0000000c0e0d7c11 */ /* 0x040fe4000f8008ff */
[----:B------:R-:W-:Y:S01]  /*14a0*/  LOP3.LUT R29, R29, 0xfffffffc, RZ, 0xc0, !PT ;  /* 0xfffffffc1d1d7812 */ /* 0x000fe200078ec0ff */
[----:B-1----:R-:W-:Y:S01]  /*14b0*/  IMAD.X R5, RZ, RZ, R20, P1 ;  /* 0x000000ffff057224 */ /* 0x002fe200008e0614 */
[----:B------:R-:W-:Y:S02]  /*14c0*/  LEA.HI.X R14, R14, UR13, R27, 0x1, P0 ;  /* 0x0000000d0e0e7c11 */ /* 0x000fe400080f0c1b */
[----:B------:R-:W-:Y:S02]  /*14d0*/  IADD3 R22, P0, PT, -R29, R22, RZ ;  /* 0x000000161d167210 */ /* 0x000fe40007f1e1ff */
[----:B------:R-:W-:-:S05]  /*14e0*/  LOP3.LUT R5, R5, 0x1fffffff, RZ, 0xc0, !PT ;  /* 0x1fffffff05057812 */ /* 0x000fca00078ec0ff */
[----:B------:R-:W-:Y:S01]  /*14f0*/  IMAD.X R5, R20, 0x1, ~R5, P0 ;  /* 0x0000000114057824 */ /* 0x000fe200000e0e05 */
[----:B------:R-:W-:-:S04]  /*1500*/  LEA R4, P0, R22, R13, 0x3 ;  /* 0x0000000d16047211 */ /* 0x000fc800078018ff */
[----:B------:R-:W-:-:S06]  /*1510*/  LEA.HI.X R5, R22, R14, R5, 0x3, P0 ;  /* 0x0000000e16057211 */ /* 0x000fcc00000f1c05 */
[----:B------:R-:W4:Y:S01]  /*1520*/  LDG.E.S16 R5, desc[UR18][R4.64] ;  /* 0x0000001204057981 */ /* 0x000f22000c1e1700 */
[----:B---3--:R-:W-:Y:S01]  /*1530*/  SHF.R.S32.HI R27, RZ, 0x1f, R15 ;  /* 0x0000001fff1b7819 */ /* 0x008fe2000001140f */
[----:B------:R-:W-:-:S04]  /*1540*/  IMAD R24, R24, R15, RZ ;  /* 0x0000000f18187224 */ /* 0x000fc800078e02ff */
[----:B------:R-:W-:Y:S02]  /*1550*/  IMAD R27, R27, R12, R24 ;  /* 0x0000000c1b1b7224 */ /* 0x000fe400078e0218 */
[----:B------:R-:W-:-:S04]  /*1560*/  IMAD.WIDE.U32 R12, R12, R15, RZ ;  /* 0x0000000f0c0c7225 */ /* 0x000fc800078e00ff */
[----:B------:R-:W-:Y:S01]  /*1570*/  IMAD.IADD R14, R13, 0x1, R27 ;  /* 0x000000010d0e7824 */ /* 0x000fe200078e021b */
[----:B------:R-:W-:-:S04]  /*1580*/  UIADD3 UR6, UP2, UPT, UR6, -0x8, URZ ;  /* 0xfffffff806067890 */ /* 0x000fc8000ff5e0ff */
[----:B------:R-:W-:Y:S02]  /*1590*/  UIADD3.X UR7, UPT, UPT, UR7, -0x1, URZ, UP2, !UPT ;  /* 0xffffffff07077890 */ /* 0x000fe400097fe4ff */
[----:B------:R-:W-:Y:S01]  /*15a0*/  UISETP.NE.U32.AND UP2, UPT, UR6, URZ, UPT ;  /* 0x000000ff0600728c */ /* 0x000fe2000bf45070 */
[----:B------:R-:W-:Y:S02]  /*15b0*/  LEA.HI R18, P0, R23, R18, RZ, 0x10 ;  /* 0x0000001217127211 */ /* 0x000fe400078180ff */
[----:B------:R-:W-:Y:S01]  /*15c0*/  LEA.HI R16, P1, R21, R16, RZ, 0x10 ;  /* 0x0000001015107211 */ /* 0x000fe200078380ff */
[----:B------:R-:W-:Y:S02]  /*15d0*/  UISETP.NE.AND.EX UP2, UPT, UR7, URZ, UPT, UP2 ;  /* 0x000000ff0700728c */ /* 0x000fe4000bf45320 */
[----:B------:R-:W-:Y:S02]  /*15e0*/  IMAD.X R19, RZ, RZ, R19, P0 ;  /* 0x000000ffff137224 */ /* 0x000fe400000e0613 */
[----:B------:R-:W-:-:S03]  /*15f0*/  IMAD.X R17, RZ, RZ, R17, P1 ;  /* 0x000000ffff117224 */ /* 0x000fc600008e0611 */
[----:B------:R-:W-:Y:S02]  /*1600*/  SHF.R.S64 R18, R18, 0x10, R19 ;  /* 0x0000001012127819 */ /* 0x000fe40000001013 */
[----:B------:R-:W-:Y:S02]  /*1610*/  SHF.R.S64 R16, R16, 0x10, R17 ;  /* 0x0000001010107819 */ /* 0x000fe40000001011 */
[----:B------:R-:W-:Y:S02]  /*1620*/  SHF.R.S32.HI R19, RZ, 0x10, R19 ;  /* 0x00000010ff137819 */ /* 0x000fe40000011413 */
[----:B------:R-:W-:Y:S02]  /*1630*/  SHF.R.S32.HI R17, RZ, 0x10, R17 ;  /* 0x00000010ff117819 */ /* 0x000fe40000011411 */
[----:B--2---:R-:W-:Y:S01]  /*1640*/  SHF.R.S32.HI R13, RZ, 0x1f, R25 ;  /* 0x0000001fff0d7819 */ /* 0x004fe20000011419 */
[----:B------:R-:W-:-:S04]  /*1650*/  IMAD R14, R14, R25, RZ ;  /* 0x000000190e0e7224 */ /* 0x000fc800078e02ff */
[----:B------:R-:W-:Y:S02]  /*1660*/  IMAD R15, R13, R12, R14 ;  /* 0x0000000c0d0f7224 */ /* 0x000fe400078e020e */
[----:B------:R-:W-:-:S04]  /*1670*/  IMAD.WIDE.U32 R12, R12, R25, RZ ;  /* 0x000000190c0c7225 */ /* 0x000fc800078e00ff */
[----:B------:R-:W-:Y:S01]  /*1680*/  IMAD.IADD R14, R13, 0x1, R15 ;  /* 0x000000010d0e7824 */ /* 0x000fe200078e020f */
[----:B----4-:R-:W-:-:S03]  /*1690*/  SHF.R.S32.HI R13, RZ, 0x1f, R5 ;  /* 0x0000001fff0d7819 */ /* 0x010fc60000011405 */
[-C--:B------:R-:W-:Y:S02]  /*16a0*/  IMAD R14, R14, R5.reuse, RZ ;  /* 0x000000050e0e7224 */ /* 0x080fe400078e02ff */
[----:B------:R-:W-:-:S04]  /*16b0*/  IMAD.WIDE.U32 R4, R12, R5, RZ ;  /* 0x000000050c047225 */ /* 0x000fc800078e00ff */
[----:B------:R-:W-:-:S04]  /*16c0*/  IMAD R13, R13, R12, R14 ;  /* 0x0000000c0d0d7224 */ /* 0x000fc800078e020e */
[----:B------:R-:W-:Y:S01]  /*16d0*/  IMAD.IADD R5, R5, 0x1, R13 ;  /* 0x0000000105057824 */ /* 0x000fe200078e020d */
[----:B------:R-:W-:Y:S06]  /*16e0*/  BRA.U UP2, `(.L_x_6) ;  /* 0xfffffff102307547 */ /* 0x000fec000b83ffff */
.L_x_5:
[----:B------:R-:W-:Y:S05]  /*16f0*/  BRA.U !UP0, `(.L_x_7) ;  /* 0x0000000d08747547 */ /* 0x000fea000b800000 */
[----:B------:R-:W-:Y:S02]  /*1700*/  UIADD3 UR6, UP2, UPT, UR29, -0x1, URZ ;  /* 0xffffffff1d067890 */ /* 0x000fe4000ff5e0ff */
[----:B------:R-:W-:Y:S02]  /*1710*/  UISETP.NE.U32.AND UP3, UPT, UR30, URZ, UPT ;  /* 0x000000ff1e00728c */ /* 0x000fe4000bf65070 */
[----:B------:R-:W-:Y:S02]  /*1720*/  UIADD3.X UR7, UPT, UPT, URZ, -0x1, URZ, UP2, !UPT ;  /* 0xffffffffff077890 */ /* 0x000fe400097fe4ff */
[----:B------:R-:W-:Y:S02]  /*1730*/  UISETP.GE.U32.AND UP2, UPT, UR6, 0x3, UPT ;  /* 0x000000030600788c */ /* 0x000fe4000bf46070 */
[----:B------:R-:W-:Y:S02]  /*1740*/  UISETP.NE.AND.EX UP3, UPT, URZ, URZ, UPT, UP3 ;  /* 0x000000ffff00728c */ /* 0x000fe4000bf65330 */
[----:B------:R-:W-:-:S09]  /*1750*/  UISETP.GE.U32.AND.EX UP2, UPT, UR7, URZ, UPT, UP2 ;  /* 0x000000ff0700728c */ /* 0x000fd2000bf46120 */
[----:B------:R-:W-:Y:S05]  /*1760*/  BRA.U !UP2, `(.L_x_8) ;  /* 0x000000050ae07547 */ /* 0x000fea000b800000 */
[----:B------:R-:W-:Y:S01]  /*1770*/  SHF.R.S32.HI R21, RZ, 0x1f, R19 ;  /* 0x0000001fff157819 */ /* 0x000fe20000011413 */
[----:B------:R-:W1:Y:S01]  /*1780*/  LDCU.64 UR6, c[0x0][0x380] ;  /* 0x00007000ff0677ac */ /* 0x000e620008000a00 */
[----:B------:R-:W-:Y:S02]  /*1790*/  SHF.R.S32.HI R23, RZ, 0x1f, R17 ;  /* 0x0000001fff177819 */ /* 0x000fe40000011411 */
[----:B------:R-:W-:Y:S02]  /*17a0*/  LEA.HI R25, P0, R21, R18, RZ, 0x2 ;  /* 0x0000001215197211 */ /* 0x000fe400078110ff */
[----:B------:R-:W-:Y:S02]  /*17b0*/  LEA.HI R24, P1, R23, R16, RZ, 0x2 ;  /* 0x0000001017187211 */ /* 0x000fe400078310ff */
[----:B------:R-:W-:Y:S01]  /*17c0*/  LOP3.LUT R15, R25, 0xfffffffc, RZ, 0xc0, !PT ;  /* 0xfffffffc190f7812 */ /* 0x000fe200078ec0ff */
[----:B------:R-:W-:Y:S01]  /*17d0*/  IMAD.X R14, RZ, RZ, R19, P0 ;  /* 0x000000ffff0e7224 */ /* 0x000fe200000e0613 */
[----:B------:R-:W-:-:S02]  /*17e0*/  LOP3.LUT R13, R24, 0xfffffffc, RZ, 0xc0, !PT ;  /* 0xfffffffc180d7812 */ /* 0x000fc400078ec0ff */
[----:B------:R-:W-:Y:S01]  /*17f0*/  IADD3 R20, P0, PT, -R15, R18, RZ ;  /* 0x000000120f147210 */ /* 0x000fe20007f1e1ff */
[----:B------:R-:W-:Y:S01]  /*1800*/  IMAD.X R15, RZ, RZ, R17, P1 ;  /* 0x000000ffff0f7224 */ /* 0x000fe200008e0611 */
[----:B------:R-:W-:Y:S02]  /*1810*/  LOP3.LUT R12, R14, 0x7fffffff, RZ, 0xc0, !PT ;  /* 0x7fffffff0e0c7812 */ /* 0x000fe400078ec0ff */
[----:B------:R-:W-:Y:S02]  /*1820*/  IADD3 R13, P1, PT, -R13, R16, RZ ;  /* 0x000000100d0d7210 */ /* 0x000fe40007f3e1ff */
[----:B------:R-:W-:Y:S01]  /*1830*/  LOP3.LUT R22, R15, 0x1fffffff, RZ, 0xc0, !PT ;  /* 0x1fffffff0f167812 */ /* 0x000fe200078ec0ff */
[----:B------:R-:W-:Y:S01]  /*1840*/  IMAD.X R27, R19, 0x1, ~R12, P0 ;  /* 0x00000001131b7824 */ /* 0x000fe200000e0e0c */
[C---:B-1----:R-:W-:Y:S02]  /*1850*/  LEA R12, P0, R20.reuse, UR6, 0x1 ;  /* 0x00000006140c7c11 */ /* 0x042fe4000f8008ff */
[----:B------:R-:W-:Y:S01]  /*1860*/  SHF.R.S64 R25, R25, 0x2, R14 ;  /* 0x0000000219197819 */ /* 0x000fe2000000100e */
[----:B------:R-:W-:Y:S01]  /*1870*/  IMAD.X R22, R17, 0x1, ~R22, P1 ;  /* 0x0000000111167824 */ /* 0x000fe200008e0e16 */
[----:B------:R-:W-:-:S02]  /*1880*/  LEA.HI.X R20, R20, UR7, R27, 0x1, P0 ;  /* 0x0000000714147c11 */ /* 0x000fc400080f0c1b */
[C---:B------:R-:W-:Y:S02]  /*1890*/  LEA R12, P0, R13.reuse, R12, 0x3 ;  /* 0x0000000c0d0c7211 */ /* 0x040fe400078018ff */
[----:B------:R-:W-:Y:S02]  /*18a0*/  SHF.R.S32.HI R14, RZ, 0x2, R14 ;  /* 0x00000002ff0e7819 */ /* 0x000fe4000001140e */
[----:B------:R-:W-:Y:S02]  /*18b0*/  LEA.HI.X R13, R13, R20, R22, 0x3, P0 ;  /* 0x000000140d0d7211 */ /* 0x000fe400000f1c16 */
[--C-:B------:R-:W-:Y:S02]  /*18c0*/  SHF.R.S64 R24, R24, 0x2, R15.reuse ;  /* 0x0000000218187819 */ /* 0x100fe4000000100f */
[----:B------:R-:W-:Y:S02]  /*18d0*/  LEA.HI R22, P0, R14, R25, RZ, 0x2 ;  /* 0x000000190e167211 */ /* 0x000fe400078110ff */
[----:B------:R-:W-:-:S02]  /*18e0*/  SHF.R.S32.HI R15, RZ, 0x2, R15 ;  /* 0x00000002ff0f7819 */ /* 0x000fc4000001140f */
[----:B------:R-:W-:Y:S01]  /*18f0*/  LOP3.LUT R22, R22, 0xfffffffc, RZ, 0xc0, !PT ;  /* 0xfffffffc16167812 */ /* 0x000fe200078ec0ff */
[----:B------:R-:W-:Y:S01]  /*1900*/  IMAD.X R27, RZ, RZ, R14, P0 ;  /* 0x000000ffff1b7224 */ /* 0x000fe200000e060e */
[-C--:B------:R-:W-:Y:S02]  /*1910*/  LEA.HI R20, P2, R15, R24.reuse, RZ, 0x2 ;  /* 0x000000180f147211 */ /* 0x080fe400078510ff */
[----:B------:R-:W-:Y:S02]  /*1920*/  IADD3 R22, P1, PT, -R22, R25, RZ ;  /* 0x0000001916167210 */ /* 0x000fe40007f3e1ff */
[----:B------:R-:W-:Y:S02]  /*1930*/  LOP3.LUT R25, R20, 0xfffffffc, RZ, 0xc0, !PT ;  /* 0xfffffffc14197812 */ /* 0x000fe400078ec0ff */
[----:B------:R1:W2:Y:S01]  /*1940*/  LDG.E.S16 R20, desc[UR18][R12.64] ;  /* 0x000000120c147981 */ /* 0x0002a2000c1e1700 */
[----:B------:R-:W-:Y:S02]  /*1950*/  LOP3.LUT R27, R27, 0x7fffffff, RZ, 0xc0, !PT ;  /* 0x7fffffff1b1b7812 */ /* 0x000fe400078ec0ff */
[----:B------:R-:W-:Y:S01]  /*1960*/  IADD3 R24, P3, PT, -R25, R24, RZ ;  /* 0x0000001819187210 */ /* 0x000fe20007f7e1ff */
[----:B------:R-:W-:-:S02]  /*1970*/  IMAD.X R25, RZ, RZ, R15, P2 ;  /* 0x000000ffff197224 */ /* 0x000fc400010e060f */
[----:B------:R-:W-:-:S03]  /*1980*/  IMAD.X R27, R14, 0x1, ~R27, P1 ;  /* 0x000000010e1b7824 */ /* 0x000fc600008e0e1b */
[----:B------:R-:W-:Y:S02]  /*1990*/  LOP3.LUT R14, R25, 0x1fffffff, RZ, 0xc0, !PT ;  /* 0x1fffffff190e7812 */ /* 0x000fe400078ec0ff */
[----:B------:R-:W-:-:S03]  /*19a0*/  LEA R25, P0, R22, UR6, 0x1 ;  /* 0x0000000616197c11 */ /* 0x000fc6000f8008ff */
[----:B------:R-:W-:Y:S01]  /*19b0*/  IMAD.X R15, R15, 0x1, ~R14, P3 ;  /* 0x000000010f0f7824 */ /* 0x000fe200018e0e0e */
[----:B------:R-:W-:Y:S02]  /*19c0*/  LEA.HI.X R22, R22, UR7, R27, 0x1, P0 ;  /* 0x0000000716167c11 */ /* 0x000fe400080f0c1b */
[----:B------:R-:W-:-:S04]  /*19d0*/  LEA R14, P0, R24, R25, 0x3 ;  /* 0x00000019180e7211 */ /* 0x000fc800078018ff */
[----:B------:R-:W-:Y:S02]  /*19e0*/  LEA.HI.X R15, R24, R22, R15, 0x3, P0 ;  /* 0x00000016180f7211 */ /* 0x000fe400000f1c0f */
[----:B------:R-:W-:Y:S02]  /*19f0*/  LEA.HI R27, P0, R21, R18, RZ, 0x4 ;  /* 0x00000012151b7211 */ /* 0x000fe400078120ff */
[----:B------:R-:W-:Y:S02]  /*1a00*/  LEA.HI R22, P1, R23, R16, RZ, 0x4 ;  /* 0x0000001017167211 */ /* 0x000fe400078320ff */
[----:B------:R3:W4:Y:S01]  /*1a10*/  LDG.E.S16 R15, desc[UR18][R14.64] ;  /* 0x000000120e0f7981 */ /* 0x000722000c1e1700 */
        /* <DEDUP_REMOVED lines=13> */
[----:B------:R-:W-:-:S03]  /*1af0*/  LOP3.LUT R14, R14, 0xfffffffc, RZ, 0xc0, !PT ;  /* 0xfffffffc0e0e7812 */ /* 0x000fc600078ec0ff */
[----:B------:R-:W-:Y:S01]  /*1b00*/  IMAD.X R29, R24, 0x1, ~R29, P1 ;  /* 0x00000001181d7824 */ /* 0x000fe200008e0e1d */
[----:B------:R-:W-:Y:S02]  /*1b10*/  IADD3 R13, P0, PT, -R14, R13, RZ ;  /* 0x0000000d0e0d7210 */ /* 0x000fe40007f1e1ff */
[----:B------:R-:W-:Y:S02]  /*1b20*/  LOP3.LUT R25, R25, 0x1fffffff, RZ, 0xc0, !PT ;  /* 0x1fffffff19197812 */ /* 0x000fe400078ec0ff */
[----:B------:R-:W-:-:S03]  /*1b30*/  LEA.HI R14, P1, R21, R18, RZ, 0x6 ;  /* 0x00000012150e7211 */ /* 0x000fc600078330ff */
[----:B------:R-:W-:Y:S01]  /*1b40*/  IMAD.X R22, R22, 0x1, ~R25, P0 ;  /* 0x0000000116167824 */ /* 0x000fe200000e0e19 */
[----:B------:R-:W-:Y:S01]  /*1b50*/  LEA R24, P0, R12, UR6, 0x1 ;  /* 0x000000060c187c11 */ /* 0x000fe2000f8008ff */
[----:B------:R-:W-:-:S03]  /*1b60*/  IMAD.X R27, RZ, RZ, R19, P1 ;  /* 0x000000ffff1b7224 */ /* 0x000fc600008e0613 */
[----:B------:R-:W-:Y:S02]  /*1b70*/  LEA.HI.X R25, R12, UR7, R29, 0x1, P0 ;  /* 0x000000070c197c11 */ /* 0x000fe400080f0c1d */
[--C-:B------:R-:W-:Y:S02]  /*1b80*/  SHF.R.S64 R14, R14, 0x6, R27.reuse ;  /* 0x000000060e0e7819 */ /* 0x100fe4000000101b */
[C---:B------:R-:W-:Y:S02]  /*1b90*/  LEA R12, P0, R13.reuse, R24, 0x3 ;  /* 0x000000180d0c7211 */ /* 0x040fe400078018ff */
[----:B------:R-:W-:Y:S02]  /*1ba0*/  SHF.R.S32.HI R27, RZ, 0x6, R27 ;  /* 0x00000006ff1b7819 */ /* 0x000fe4000001141b */
[----:B------:R-:W-:Y:S02]  /*1bb0*/  LEA.HI.X R13, R13, R25, R22, 0x3, P0 ;  /* 0x000000190d0d7211 */ /* 0x000fe400000f1c16 */
[----:B------:R-:W-:-:S04]  /*1bc0*/  LEA.HI R25, P0, R27, R14, RZ, 0x2 ;  /* 0x0000000e1b197211 */ /* 0x000fc800078110ff */
[----:B------:R-:W-:Y:S01]  /*1bd0*/  LOP3.LUT R25, R25, 0xfffffffc, RZ, 0xc0, !PT ;  /* 0xfffffffc19197812 */ /* 0x000fe200078ec0ff */
[----:B------:R-:W-:-:S03]  /*1be0*/  IMAD.X R22, RZ, RZ, R27, P0 ;  /* 0x000000ffff167224 */ /* 0x000fc600000e061b */
[----:B------:R-:W-:Y:S02]  /*1bf0*/  IADD3 R14, P0, PT, -R25, R14, RZ ;  /* 0x0000000e190e7210 */ /* 0x000fe40007f1e1ff */
[----:B------:R-:W-:Y:S01]  /*1c00*/  LOP3.LUT R22, R22, 0x7fffffff, RZ, 0xc0, !PT ;  /* 0x7fffffff16167812 */ /* 0x000fe200078ec0ff */
[----:B------:R1:W3:Y:S04]  /*1c10*/  LDG.E.S16 R25, desc[UR18][R12.64] ;  /* 0x000000120c197981 */ /* 0x0002e8000c1e1700 */
[----:B------:R-:W-:Y:S01]  /*1c20*/  IMAD.X R27, R27, 0x1, ~R22, P0 ;  /* 0x000000011b1b7824 */ /* 0x000fe200000e0e16 */
[----:B------:R-:W-:-:S05]  /*1c30*/  LEA.HI R29, P0, R23, R16, RZ, 0x6 ;  /* 0x00000010171d7211 */ /* 0x000fca00078130ff */
[----:B------:R-:W-:-:S05]  /*1c40*/  IMAD.X R24, RZ, RZ, R17, P0 ;  /* 0x000000ffff187224 */ /* 0x000fca00000e0611 */
[----:B------:R-:W-:Y:S02]  /*1c50*/  SHF.R.S64 R29, R29, 0x6, R24 ;  /* 0x000000061d1d7819 */ /* 0x000fe40000001018 */
[----:B--2---:R-:W-:Y:S01]  /*1c60*/  SHF.R.S32.HI R22, RZ, 0x1f, R20 ;  /* 0x0000001fff167819 */ /* 0x004fe20000011414 */
[----:B------:R-:W-:-:S04]  /*1c70*/  IMAD R5, R5, R20, RZ ;  /* 0x0000001405057224 */ /* 0x000fc800078e02ff */
[----:B------:R-:W-:Y:S02]  /*1c80*/  IMAD R22, R22, R4, R5 ;  /* 0x0000000416167224 */ /* 0x000fe400078e0205 */
[----:B------:R-:W-:Y:S01]  /*1c90*/  IMAD.WIDE.U32 R4, R4, R20, RZ ;  /* 0x0000001404047225 */ /* 0x000fe200078e00ff */
[----:B------:R-:W-:-:S03]  /*1ca0*/  SHF.R.S32.HI R20, RZ, 0x6, R24 ;  /* 0x00000006ff147819 */ /* 0x000fc60000011418 */
[----:B------:R-:W-:Y:S01]  /*1cb0*/  IMAD.IADD R24, R5, 0x1, R22 ;  /* 0x0000000105187824 */ /* 0x000fe200078e0216 */
[-C--:B------:R-:W-:Y:S02]  /*1cc0*/  LEA.HI R22, P1, R20, R29.reuse, RZ, 0x2 ;  /* 0x0000001d14167211 */ /* 0x080fe400078310ff */
[----:B------:R-:W-:Y:S02]  /*1cd0*/  LEA R5, P0, R14, UR6, 0x1 ;  /* 0x000000060e057c11 */ /* 0x000fe4000f8008ff */
[----:B------:R-:W-:Y:S02]  /*1ce0*/  LOP3.LUT R22, R22, 0xfffffffc, RZ, 0xc0, !PT ;  /* 0xfffffffc16167812 */ /* 0x000fe400078ec0ff */
[----:B------:R-:W-:Y:S02]  /*1cf0*/  LEA.HI.X R14, R14, UR7, R27, 0x1, P0 ;  /* 0x000000070e0e7c11 */ /* 0x000fe400080f0c1b */
[----:B-1----:R-:W-:Y:S01]  /*1d00*/  IADD3 R13, P0, PT, -R22, R29, RZ ;  /* 0x0000001d160d7210 */ /* 0x002fe20007f1e1ff */
[----:B------:R-:W-:-:S05]  /*1d10*/  IMAD.X R29, RZ, RZ, R20, P1 ;  /* 0x000000ffff1d7224 */ /* 0x000fca00008e0614 */
[----:B------:R-:W-:-:S05]  /*1d20*/  LOP3.LUT R29, R29, 0x1fffffff, RZ, 0xc0, !PT ;  /* 0x1fffffff1d1d7812 */ /* 0x000fca00078ec0ff */
[----:B------:R-:W-:Y:S01]  /*1d30*/  IMAD.X R20, R20, 0x1, ~R29, P0 ;  /* 0x0000000114147824 */ /* 0x000fe200000e0e1d */
[----:B------:R-:W-:-:S04]  /*1d40*/  LEA R12, P0, R13, R5, 0x3 ;  /* 0x000000050d0c7211 */ /* 0x000fc800078018ff */
[----:B------:R-:W-:-:S06]  /*1d50*/  LEA.HI.X R13, R13, R14, R20, 0x3, P0 ;  /* 0x0000000e0d0d7211 */ /* 0x000fcc00000f1c14 */
[----:B------:R-:W2:Y:S01]  /*1d60*/  LDG.E.S16 R13, desc[UR18][R12.64] ;  /* 0x000000120c0d7981 */ /* 0x000ea2000c1e1700 */
[----:B----4-:R-:W-:Y:S01]  /*1d70*/  SHF.R.S32.HI R27, RZ, 0x1f, R15 ;  /* 0x0000001fff1b7819 */ /* 0x010fe2000001140f */
[----:B------:R-:W-:-:S04]  /*1d80*/  IMAD R24, R24, R15, RZ ;  /* 0x0000000f18187224 */ /* 0x000fc800078e02ff */
[----:B------:R-:W-:Y:S02]  /*1d90*/  IMAD R27, R27, R4, R24 ;  /* 0x000000041b1b7224 */ /* 0x000fe400078e0218 */
[----:B------:R-:W-:-:S04]  /*1da0*/  IMAD.WIDE.U32 R4, R4, R15, RZ ;  /* 0x0000000f04047225 */ /* 0x000fc800078e00ff */
[----:B------:R-:W-:Y:S01]  /*1db0*/  IMAD.IADD R14, R5, 0x1, R27 ;  /* 0x00000001050e7824 */ /* 0x000fe200078e021b */
[----:B------:R-:W-:Y:S02]  /*1dc0*/  LEA.HI R18, P1, R21, R18, RZ, 0x8 ;  /* 0x0000001215127211 */ /* 0x000fe400078340ff */
[----:B------:R-:W-:-:S03]  /*1dd0*/  LEA.HI R16, P0, R23, R16, RZ, 0x8 ;  /* 0x0000001017107211 */ /* 0x000fc600078140ff */
[----:B------:R-:W-:Y:S02]  /*1de0*/  IMAD.X R19, RZ, RZ, R19, P1 ;  /* 0x000000ffff137224 */ /* 0x000fe400008e0613 */
[----:B------:R-:W-:-:S03]  /*1df0*/  IMAD.X R17, RZ, RZ, R17, P0 ;  /* 0x000000ffff117224 */ /* 0x000fc600000e0611 */
[----:B------:R-:W-:Y:S02]  /*1e00*/  SHF.R.S64 R18, R18, 0x8, R19 ;  /* 0x0000000812127819 */ /* 0x000fe40000001013 */
[----:B------:R-:W-:Y:S02]  /*1e10*/  SHF.R.S64 R16, R16, 0x8, R17 ;  /* 0x0000000810107819 */ /* 0x000fe40000001011 */
[----:B---3--:R-:W-:Y:S01]  /*1e20*/  SHF.R.S32.HI R5, RZ, 0x1f, R25 ;  /* 0x0000001fff057819 */ /* 0x008fe20000011419 */
[----:B------:R-:W-:-:S04]  /*1e30*/  IMAD R14, R14, R25, RZ ;  /* 0x000000190e0e7224 */ /* 0x000fc800078e02ff */
[----:B------:R-:W-:Y:S02]  /*1e40*/  IMAD R15, R5, R4, R14 ;  /* 0x00000004050f7224 */ /* 0x000fe400078e020e */
[----:B------:R-:W-:-:S04]  /*1e50*/  IMAD.WIDE.U32 R4, R4, R25, RZ ;  /* 0x0000001904047225 */ /* 0x000fc800078e00ff */
[----:B------:R-:W-:Y:S01]  /*1e60*/  IMAD.IADD R14, R5, 0x1, R15 ;  /* 0x00000001050e7824 */ /* 0x000fe200078e020f */
[----:B------:R-:W-:Y:S02]  /*1e70*/  SHF.R.S32.HI R19, RZ, 0x8, R19 ;  /* 0x00000008ff137819 */ /* 0x000fe40000011413 */
[----:B------:R-:W-:Y:S02]  /*1e80*/  SHF.R.S32.HI R17, RZ, 0x8, R17 ;  /* 0x00000008ff117819 */ /* 0x000fe40000011411 */
[----:B--2---:R-:W-:Y:S01]  /*1e90*/  SHF.R.S32.HI R5, RZ, 0x1f, R13 ;  /* 0x0000001fff057819 */ /* 0x004fe2000001140d */
[-C--:B------:R-:W-:Y:S02]  /*1ea0*/  IMAD R14, R14, R13.reuse, RZ ;  /* 0x0000000d0e0e7224 */ /* 0x080fe400078e02ff */
[----:B------:R-:W-:-:S04]  /*1eb0*/  IMAD.WIDE.U32 R12, R4, R13, RZ ;  /* 0x0000000d040c7225 */ /* 0x000fc800078e00ff */
[----:B------:R-:W-:Y:S02]  /*1ec0*/  IMAD R5, R5, R4, R14 ;  /* 0x0000000405057224 */ /* 0x000fe400078e020e */
[----:B------:R-:W-:Y:S02]  /*1ed0*/  IMAD.MOV.U32 R4, RZ, RZ, R12 ;  /* 0x000000ffff047224 */ /* 0x000fe400078e000c */
[----:B------:R-:W-:-:S07]  /*1ee0*/  IMAD.IADD R5, R13, 0x1, R5 ;  /* 0x000000010d057824 */ /* 0x000fce00078e0205 */
.L_x_8:
[----:B------:R-:W-:Y:S05]  /*1ef0*/  BRA.U !UP3, `(.L_x_7) ;  /* 0x000000050b747547 */ /* 0x000fea000b800000 */
[----:B------:R-:W-:Y:S02]  /*1f00*/  UIADD3 UR6, UP2, UPT, UR30, -0x1, URZ ;  /* 0xffffffff1e067890 */ /* 0x000fe4000ff5e0ff */
[----:B------:R-:W-:Y:S02]  /*1f10*/  UISETP.NE.U32.AND UP3, UPT, UR8, URZ, UPT ;  /* 0x000000ff0800728c */ /* 0x000fe4000bf65070 */
[----:B------:R-:W-:Y:S02]  /*1f20*/  UIADD3.X UR7, UPT, UPT, URZ, -0x1, URZ, UP2, !UPT ;  /* 0xffffffffff077890 */ /* 0x000fe400097fe4ff */
[----:B------:R-:W-:Y:S02]  /*1f30*/  UISETP.NE.U32.AND UP2, UPT, UR6, URZ, UPT ;  /* 0x000000ff0600728c */ /* 0x000fe4000bf45070 */
[----:B------:R-:W-:Y:S02]  /*1f40*/  UISETP.NE.AND.EX UP3, UPT, URZ, URZ, UPT, UP3 ;  /* 0x000000ffff00728c */ /* 0x000fe4000bf65330 */
[----:B------:R-:W-:-:S09]  /*1f50*/  UISETP.NE.AND.EX UP2, UPT, UR7, URZ, UPT, UP2 ;  /* 0x000000ff0700728c */ /* 0x000fd2000bf45320 */
        /* <DEDUP_REMOVED lines=11> */
[----:B------:R-:W-:-:S04]  /*2010*/  LOP3.LUT R20, R13, 0x7fffffff, RZ, 0xc0, !PT ;  /* 0x7fffffff0d147812 */ /* 0x000fc800078ec0ff */
[----:B------:R-:W-:Y:S01]  /*2020*/  LOP3.LUT R26, R15, 0x1fffffff, RZ, 0xc0, !PT ;  /* 0x1fffffff0f1a7812 */ /* 0x000fe200078ec0ff */
[----:B------:R-:W-:Y:S01]  /*2030*/  IMAD.X R25, R19, 0x1, ~R20, P0 ;  /* 0x0000000113197824 */ /* 0x000fe200000e0e14 */
[----:B-1----:R-:W-:Y:S02]  /*2040*/  LEA R24, P0, R22, UR6, 0x1 ;  /* 0x0000000616187c11 */ /* 0x002fe4000f8008ff */
[----:B------:R-:W-:Y:S02]  /*2050*/  SHF.R.S64 R14, R14, 0x2, R15 ;  /* 0x000000020e0e7819 */ /* 0x000fe4000000100f */
[----:B------:R-:W-:Y:S02]  /*2060*/  LEA.HI.X R20, R22, UR7, R25, 0x1, P0 ;  /* 0x0000000716147c11 */ /* 0x000fe400080f0c19 */
[----:B------:R-:W-:Y:S02]  /*2070*/  IADD3 R25, P0, PT, -R27, R16, RZ ;  /* 0x000000101b197210 */ /* 0x000fe40007f1e1ff */
[----:B------:R-:W-:-:S02]  /*2080*/  SHF.R.S64 R22, R12, 0x2, R13 ;  /* 0x000000020c167819 */ /* 0x000fc4000000100d */
[----:B------:R-:W-:Y:S01]  /*2090*/  SHF.R.S32.HI R27, RZ, 0x2, R13 ;  /* 0x00000002ff1b7819 */ /* 0x000fe2000001140d */
[----:B------:R-:W-:Y:S01]  /*20a0*/  IMAD.X R26, R17, 0x1, ~R26, P0 ;  /* 0x00000001111a7824 */ /* 0x000fe200000e0e1a */
[C---:B------:R-:W-:Y:S02]  /*20b0*/  LEA R12, P0, R25.reuse, R24, 0x3 ;  /* 0x00000018190c7211 */ /* 0x040fe400078018ff */
[----:B------:R-:W-:Y:S02]  /*20c0*/  SHF.R.S32.HI R15, RZ, 0x2, R15 ;  /* 0x00000002ff0f7819 */ /* 0x000fe4000001140f */
[----:B------:R-:W-:Y:S02]  /*20d0*/  LEA.HI.X R13, R25, R20, R26, 0x3, P0 ;  /* 0x00000014190d7211 */ /* 0x000fe400000f1c1a */
[----:B------:R-:W-:Y:S02]  /*20e0*/  LEA.HI R20, P0, R27, R22, RZ, 0x2 ;  /* 0x000000161b147211 */ /* 0x000fe400078110ff */
[----:B------:R-:W-:Y:S01]  /*20f0*/  LEA.HI R24, P2, R15, R14, RZ, 0x2 ;  /* 0x0000000e0f187211 */ /* 0x000fe200078510ff */
[----:B------:R-:W2:Y:S01]  /*2100*/  LDG.E.S16 R12, desc[UR18][R12.64] ;  /* 0x000000120c0c7981 */ /* 0x000ea2000c1e1700 */
[----:B------:R-:W-:Y:S01]  /*2110*/  LOP3.LUT R25, R20, 0xfffffffc, RZ, 0xc0, !PT ;  /* 0xfffffffc14197812 */ /* 0x000fe200078ec0ff */
[----:B------:R-:W-:-:S03]  /*2120*/  IMAD.X R20, RZ, RZ, R27, P0 ;  /* 0x000000ffff147224 */ /* 0x000fc600000e061b */
[----:B------:R-:W-:Y:S02]  /*2130*/  IADD3 R22, P1, PT, -R25, R22, RZ ;  /* 0x0000001619167210 */ /* 0x000fe40007f3e1ff */
[----:B------:R-:W-:Y:S02]  /*2140*/  LOP3.LUT R25, R24, 0xfffffffc, RZ, 0xc0, !PT ;  /* 0xfffffffc18197812 */ /* 0x000fe400078ec0ff */
[----:B------:R-:W-:Y:S02]  /*2150*/  LOP3.LUT R24, R20, 0x7fffffff, RZ, 0xc0, !PT ;  /* 0x7fffffff14187812 */ /* 0x000fe400078ec0ff */
[----:B------:R-:W-:Y:S01]  /*2160*/  IADD3 R20, P3, PT, -R25, R14, RZ ;  /* 0x0000000e19147210 */ /* 0x000fe20007f7e1ff */
[----:B------:R-:W-:Y:S01]  /*2170*/  IMAD.X R14, RZ, RZ, R15, P2 ;  /* 0x000000ffff0e7224 */ /* 0x000fe200010e060f */
[----:B------:R-:W-:Y:S01]  /*2180*/  LEA R25, P0, R22, UR6, 0x1 ;  /* 0x0000000616197c11 */ /* 0x000fe2000f8008ff */
[----:B------:R-:W-:-:S03]  /*2190*/  IMAD.X R27, R27, 0x1, ~R24, P1 ;  /* 0x000000011b1b7824 */ /* 0x000fc600008e0e18 */
[----:B------:R-:W-:Y:S02]  /*21a0*/  LOP3.LUT R14, R14, 0x1fffffff, RZ, 0xc0, !PT ;  /* 0x1fffffff0e0e7812 */ /* 0x000fe400078ec0ff */
[----:B------:R-:W-:-:S03]  /*21b0*/  LEA.HI.X R27, R22, UR7, R27, 0x1, P0 ;  /* 0x00000007161b7c11 */ /* 0x000fc600080f0c1b */
[----:B------:R-:W-:Y:S01]  /*21c0*/  IMAD.X R15, R15, 0x1, ~R14, P3 ;  /* 0x000000010f0f7824 */ /* 0x000fe200018e0e0e */
[----:B------:R-:W-:-:S04]  /*21d0*/  LEA R14, P0, R20, R25, 0x3 ;  /* 0x00000019140e7211 */ /* 0x000fc800078018ff */
[----:B------:R-:W-:-:S05]  /*21e0*/  LEA.HI.X R15, R20, R27, R15, 0x3, P0 ;  /* 0x0000001b140f7211 */ /* 0x000fca00000f1c0f */
[----:B------:R-:W3:Y:S01]  /*21f0*/  LDG.E.S16 R14, desc[UR18][R14.64] ;  /* 0x000000120e0e7981 */ /* 0x000ee2000c1e1700 */
[----:B------:R-:W-:Y:S02]  /*2200*/  LEA.HI R18, P1, R21, R18, RZ, 0x4 ;  /* 0x0000001215127211 */ /* 0x000fe400078320ff */
[----:B------:R-:W-:-:S03]  /*2210*/  LEA.HI R16, P0, R23, R16, RZ, 0x4 ;  /* 0x0000001017107211 */ /* 0x000fc600078120ff */
[----:B------:R-:W-:Y:S02]  /*2220*/  IMAD.X R19, RZ, RZ, R19, P1 ;  /* 0x000000ffff137224 */ /* 0x000fe400008e0613 */
[----:B------:R-:W-:-:S03]  /*2230*/  IMAD.X R17, RZ, RZ, R17, P0 ;  /* 0x000000ffff117224 */ /* 0x000fc600000e0611 */
[----:B------:R-:W-:Y:S02]  /*2240*/  SHF.R.S64 R18, R18, 0x4, R19 ;  /* 0x0000000412127819 */ /* 0x000fe40000001013 */
[----:B------:R-:W-:Y:S02]  /*2250*/  SHF.R.S64 R16, R16, 0x4, R17 ;  /* 0x0000000410107819 */ /* 0x000fe40000001011 */
[----:B------:R-:W-:Y:S02]  /*2260*/  SHF.R.S32.HI R19, RZ, 0x4, R19 ;  /* 0x00000004ff137819 */ /* 0x000fe40000011413 */
[----:B------:R-:W-:Y:S02]  /*2270*/  SHF.R.S32.HI R17, RZ, 0x4, R17 ;  /* 0x00000004ff117819 */ /* 0x000fe40000011411 */
[----:B--2---:R-:W-:Y:S01]  /*2280*/  SHF.R.S32.HI R27, RZ, 0x1f, R12 ;  /* 0x0000001fff1b7819 */ /* 0x004fe2000001140c */
[-C--:B------:R-:W-:Y:S02]  /*2290*/  IMAD R5, R5, R12.reuse, RZ ;  /* 0x0000000c05057224 */ /* 0x080fe400078e02ff */
[----:B------:R-:W-:-:S04]  /*22a0*/  IMAD.WIDE.U32 R24, R4, R12, RZ ;  /* 0x0000000c04187225 */ /* 0x000fc800078e00ff */
[----:B------:R-:W-:-:S04]  /*22b0*/  IMAD R5, R27, R4, R5 ;  /* 0x000000041b057224 */ /* 0x000fc800078e0205 */
[----:B------:R-:W-:Y:S01]  /*22c0*/  IMAD.IADD R5, R25, 0x1, R5 ;  /* 0x0000000119057824 */ /* 0x000fe200078e0205 */
[----:B---3--:R-:W-:-:S03]  /*22d0*/  SHF.R.S32.HI R13, RZ, 0x1f, R14 ;  /* 0x0000001fff0d7819 */ /* 0x008fc6000001140e */
[-C--:B------:R-:W-:Y:S02]  /*22e0*/  IMAD R12, R5, R14.reuse, RZ ;  /* 0x0000000e050c7224 */ /* 0x080fe400078e02ff */
[----:B------:R-:W-:-:S04]  /*22f0*/  IMAD.WIDE.U32 R4, R24, R14, RZ ;  /* 0x0000000e18047225 */ /* 0x000fc800078e00ff */
[----:B------:R-:W-:-:S04]  /*2300*/  IMAD R13, R13, R24, R12 ;  /* 0x000000180d0d7224 */ /* 0x000fc800078e020c */
[----:B------:R-:W-:-:S07]  /*2310*/  IMAD.IADD R5, R5, 0x1, R13 ;  /* 0x0000000105057824 */ /* 0x000fce00078e020d */
.L_x_9:
        /* <DEDUP_REMOVED lines=9> */
[----:B------:R-:W-:Y:S02]  /*23b0*/  IADD3 R14, P0, PT, R18, -R15, RZ ;  /* 0x8000000f120e7210 */ /* 0x000fe40007f1e0ff */
[----:B------:R-:W-:Y:S01]  /*23c0*/  LOP3.LUT R18, R12, 0x7fffffff, RZ, 0xc0, !PT ;  /* 0x7fffffff0c127812 */ /* 0x000fe200078ec0ff */
[----:B------:R-:W-:Y:S01]  /*23d0*/  IMAD.X R12, RZ, RZ, R17, P1 ;  /* 0x000000ffff0c7224 */ /* 0x000fe200008e0611 */
[----:B------:R-:W-:-:S03]  /*23e0*/  IADD3 R16, P1, PT, R16, -R13, RZ ;  /* 0x8000000d10107210 */ /* 0x000fc60007f3e0ff */
[----:B------:R-:W-:Y:S01]  /*23f0*/  IMAD.X R19, R19, 0x1, ~R18, P0 ;  /* 0x0000000113137824 */ /* 0x000fe200000e0e12 */
[----:B------:R-:W-:Y:S02]  /*2400*/  LOP3.LUT R12, R12, 0x1fffffff, RZ, 0xc0, !PT ;  /* 0x1fffffff0c0c7812 */ /* 0x000fe400078ec0ff */
[----:B-1----:R-:W-:-:S03]  /*2410*/  LEA R13, P0, R14, UR6, 0x1 ;  /* 0x000000060e0d7c11 */ /* 0x002fc6000f8008ff */
[----:B------:R-:W-:Y:S01]  /*2420*/  IMAD.X R17, R17, 0x1, ~R12, P1 ;  /* 0x0000000111117824 */ /* 0x000fe200008e0e0c */
[----:B------:R-:W-:Y:S02]  /*2430*/  LEA.HI.X R14, R14, UR7, R19, 0x1, P0 ;  /* 0x000000070e0e7c11 */ /* 0x000fe400080f0c13 */
[----:B------:R-:W-:-:S04]  /*2440*/  LEA R12, P0, R16, R13, 0x3 ;  /* 0x0000000d100c7211 */ /* 0x000fc800078018ff */
[----:B------:R-:W-:-:S05]  /*2450*/  LEA.HI.X R13, R16, R14, R17, 0x3, P0 ;  /* 0x0000000e100d7211 */ /* 0x000fca00000f1c11 */
[----:B------:R-:W2:Y:S02]  /*2460*/  LDG.E.S16 R12, desc[UR18][R12.64] ;  /* 0x000000120c0c7981 */ /* 0x000ea4000c1e1700 */
[----:B--2---:R-:W-:Y:S01]  /*2470*/  SHF.R.S32.HI R17, RZ, 0x1f, R12 ;  /* 0x0000001fff117819 */ /* 0x004fe2000001140c */
[-C--:B------:R-:W-:Y:S02]  /*2480*/  IMAD R5, R5, R12.reuse, RZ ;  /* 0x0000000c05057224 */ /* 0x080fe400078e02ff */
[----:B------:R-:W-:-:S04]  /*2490*/  IMAD.WIDE.U32 R14, R4, R12, RZ ;  /* 0x0000000c040e7225 */ /* 0x000fc800078e00ff */
[----:B------:R-:W-:Y:S02]  /*24a0*/  IMAD R5, R17, R4, R5 ;  /* 0x0000000411057224 */ /* 0x000fe400078e0205 */
[----:B------:R-:W-:Y:S02]  /*24b0*/  IMAD.MOV.U32 R4, RZ, RZ, R14 ;  /* 0x000000ffff047224 */ /* 0x000fe400078e000e */
[----:B------:R-:W-:-:S07]  /*24c0*/  IMAD.IADD R5, R15, 0x1, R5 ;  /* 0x000000010f057824 */ /* 0x000fce00078e0205 */
.L_x_7:
[----:B------:R-:W-:Y:S01]  /*24d0*/  IMAD.MOV.U32 R27, RZ, RZ, RZ ;  /* 0x000000ffff1b7224 */ /* 0x000fe200078e00ff */
[----:B------:R-:W-:Y:S01]  /*24e0*/  UMOV UR12, UR4 ;  /* 0x00000004000c7c82 */ /* 0x000fe20008000000 */
[----:B------:R-:W-:Y:S01]  /*24f0*/  IMAD.MOV.U32 R21, RZ, RZ, RZ ;  /* 0x000000ffff157224 */ /* 0x000fe200078e00ff */
[----:B------:R-:W-:Y:S01]  /*2500*/  UMOV UR11, UR5 ;  /* 0x00000005000b7c82 */ /* 0x000fe20008000000 */
[----:B------:R-:W-:Y:S05]  /*2510*/  BRA.U !UP1, `(.L_x_10) ;  /* 0x00000009092c7547 */ /* 0x000fea000b800000 */
[----:B------:R-:W-:Y:S01]  /*2520*/  IMAD.MOV.U32 R27, RZ, RZ, RZ ;  /* 0x000000ffff1b7224 */ /* 0x000fe200078e00ff */
[----:B------:R-:W1:Y:S01]  /*2530*/  LDCU.64 UR24, c[0x0][0x398] ;  /* 0x00007300ff1877ac */ /* 0x000e620008000a00 */
[----:B------:R-:W-:Y:S01]  /*2540*/  IMAD.MOV.U32 R21, RZ, RZ, RZ ;  /* 0x000000ffff157224 */ /* 0x000fe200078e00ff */
[----:B------:R-:W-:Y:S01]  /*2550*/  UMOV UR12, UR4 ;  /* 0x00000004000c7c82 */ /* 0x000fe20008000000 */
[----:B------:R-:W-:Y:S01]  /*2560*/  UMOV UR11, UR5 ;  /* 0x00000005000b7c82 */ /* 0x000fe20008000000 */
[----:B------:R-:W-:Y:S01]  /*2570*/  UMOV UR7, URZ ;  /* 0x000000ff00077c82 */ /* 0x000fe20008000000 */
[----:B------:R-:W-:-:S05]  /*2580*/  UMOV UR6, URZ ;  /* 0x000000ff00067c82 */ /* 0x000fca0008000000 */
.L_x_11:
[----:B------:R-:W-:-:S04]  /*2590*/  USHF.R.S32.HI UR13, URZ, 0x1f, UR11 ;  /* 0x0000001fff0d7899 */ /* 0x000fc8000801140b */
[----:B------:R-:W-:-:S04]  /*25a0*/  ULEA.HI UR20, UP1, UR13, UR12, URZ, 0x2 ;  /* 0x0000000c0d147291 */ /* 0x000fc8000f8310ff */
[----:B------:R-:W-:-:S04]  /*25b0*/  UIADD3.X UR21, UPT, UPT, URZ, UR11, URZ, UP1, !UPT ;  /* 0x0000000bff157290 */ /* 0x000fc80008ffe4ff */
[----:B------:R-:W-:Y:S02]  /*25c0*/  USHF.R.S64 UR16, UR20, 0x2, UR21 ;  /* 0x0000000214107899 */ /* 0x000fe40008001015 */
[----:B------:R-:W-:Y:S02]  /*25d0*/  USHF.R.S32.HI UR17, URZ, 0x2, UR21 ;  /* 0x00000002ff117899 */ /* 0x000fe40008011415 */
[----:B------:R-:W-:Y:S02]  /*25e0*/  ULOP3.LUT UR20, UR20, 0xfffffffc, URZ, 0xc0, !UPT ;  /* 0xfffffffc14147892 */ /* 0x000fe4000f8ec0ff */
[----:B------:R-:W-:Y:S02]  /*25f0*/  ULEA.HI UR14, UP1, UR17, UR16, URZ, 0x2 ;  /* 0x00000010110e7291 */ /* 0x000fe4000f8310ff */
[----:B------:R-:W-:Y:S02]  /*2600*/  ULOP3.LUT UR21, UR21, 0x1fffffff, URZ, 0xc0, !UPT ;  /* 0x1fffffff15157892 */ /* 0x000fe4000f8ec0ff */
[----:B------:R-:W-:-:S02]  /*2610*/  UIADD3.X UR15, UPT, UPT, URZ, UR17, URZ, UP1, !UPT ;  /* 0x00000011ff0f7290 */ /* 0x000fc40008ffe4ff */
[----:B------:R-:W-:Y:S02]  /*2620*/  ULOP3.LUT UR14, UR14, 0xfffffffc, URZ, 0xc0, !UPT ;  /* 0xfffffffc0e0e7892 */ /* 0x000fe4000f8ec0ff */
[----:B------:R-:W-:Y:S02]  /*2630*/  UIADD3 UR20, UP1, UPT, UR12, -UR20, URZ ;  /* 0x800000140c147290 */ /* 0x000fe4000ff3e0ff */
[----:B------:R-:W-:Y:S02]  /*2640*/  ULOP3.LUT UR15, UR15, 0x1fffffff, URZ, 0xc0, !UPT ;  /* 0x1fffffff0f0f7892 */ /* 0x000fe4000f8ec0ff */
[----:B------:R-:W-:Y:S02]  /*2650*/  UIADD3 UR14, UP2, UPT, -UR14, UR16, URZ ;  /* 0x000000100e0e7290 */ /* 0x000fe4000ff5e1ff */
[----:B------:R-:W-:Y:S02]  /*2660*/  UIADD3.X UR16, UPT, UPT, UR11, ~UR21, URZ, UP1, !UPT ;  /* 0x800000150b107290 */ /* 0x000fe40008ffe4ff */
[----:B------:R-:W-:-:S02]  /*2670*/  UIADD3.X UR15, UPT, UPT, ~UR15, UR17, URZ, UP2, !UPT ;  /* 0x000000110f0f7290 */ /* 0x000fc400097fe5ff */
[----:B-1----:R-:W-:Y:S02]  /*2680*/  ULEA UR21, UP1, UR20, UR24, 0x3 ;  /* 0x0000001814157291 */ /* 0x002fe4000f8218ff */
[----:B------:R-:W-:Y:S02]  /*2690*/  ULEA UR17, UP2, UR14, UR24, 0x3 ;  /* 0x000000180e117291 */ /* 0x000fe4000f8418ff */
[----:B------:R-:W-:Y:S02]  /*26a0*/  ULEA.HI.X UR16, UR20, UR25, UR16, 0x3, UP1 ;  /* 0x0000001914107291 */ /* 0x000fe400088f1c10 */
[----:B------:R-:W-:Y:S01]  /*26b0*/  ULEA.HI.X UR14, UR14, UR25, UR15, 0x3, UP2 ;  /* 0x000000190e0e7291 */ /* 0x000fe200090f1c0f */
[----:B------:R-:W-:Y:S02]  /*26c0*/  IMAD.U32 R12, RZ, RZ, UR21 ;  /* 0x00000015ff0c7e24 */ /* 0x000fe4000f8e00ff */
[----:B------:R-:W-:Y:S02]  /*26d0*/  IMAD.U32 R14, RZ, RZ, UR17 ;  /* 0x00000011ff0e7e24 */ /* 0x000fe4000f8e00ff */
[----:B------:R-:W-:-:S02]  /*26e0*/  IMAD.U32 R13, RZ, RZ, UR16 ;  /* 0x00000010ff0d7e24 */ /* 0x000fc4000f8e00ff */
[----:B------:R-:W-:-:S04]  /*26f0*/  IMAD.U32 R15, RZ, RZ, UR14 ;  /* 0x0000000eff0f7e24 */ /* 0x000fc8000f8e00ff */
[----:B------:R-:W2:Y:S04]  /*2700*/  LDG.E.64 R12, desc[UR18][R12.64] ;  /* 0x000000120c0c7981 */ /* 0x000ea8000c1e1b00 */
[----:B------:R-:W2:Y:S01]  /*2710*/  LDG.E.64 R14, desc[UR18][R14.64] ;  /* 0x000000120e0e7981 */ /* 0x000ea2000c1e1b00 */
[----:B------:R-:W-:Y:S02]  /*2720*/  ULEA.HI UR42, UP1, UR13, UR12, URZ, 0x4 ;  /* 0x0000000c0d2a7291 */ /* 0x000fe4000f8320ff */
[----:B------:R-:W-:Y:S02]  /*2730*/  ULEA.HI UR38, UP2, UR13, UR12, URZ, 0x6 ;  /* 0x0000000c0d267291 */ /* 0x000fe4000f8530ff */
[----:B------:R-:W-:Y:S02]  /*2740*/  ULEA.HI UR34, UP3, UR13, UR12, URZ, 0x8 ;  /* 0x0000000c0d227291 */ /* 0x000fe4000f8740ff */
[----:B------:R-:W-:-:S02]  /*2750*/  ULEA.HI UR28, UP4, UR13, UR12, URZ, 0xa ;  /* 0x0000000c0d1c7291 */ /* 0x000fc4000f8950ff */
[----:B------:R-:W-:Y:S02]  /*2760*/  ULEA.HI UR22, UP5, UR13, UR12, URZ, 0xc ;  /* 0x0000000c0d167291 */ /* 0x000fe4000f8b60ff */
[----:B------:R-:W-:Y:S02]  /*2770*/  UIADD3.X UR43, UPT, UPT, URZ, UR11, URZ, UP1, !UPT ;  /* 0x0000000bff2b7290 */ /* 0x000fe40008ffe4ff */
[----:B------:R-:W-:Y:S02]  /*2780*/  UIADD3.X UR39, UPT, UPT, URZ, UR11, URZ, UP2, !UPT ;  /* 0x0000000bff277290 */ /* 0x000fe400097fe4ff */
[----:B------:R-:W-:Y:S02]  /*2790*/  ULEA.HI UR16, UP6, UR13, UR12, URZ, 0xe ;  /* 0x0000000c0d107291 */ /* 0x000fe4000f8d70ff */
[----:B------:R-:W-:Y:S02]  /*27a0*/  UIADD3.X UR35, UPT, UPT, URZ, UR11, URZ, UP3, !UPT ;  /* 0x0000000bff237290 */ /* 0x000fe40009ffe4ff */
[----:B------:R-:W-:-:S02]  /*27b0*/  UIADD3.X UR31, UPT, UPT, URZ, UR11, URZ, UP4, !UPT ;  /* 0x0000000bff1f7290 */ /* 0x000fc4000a7fe4ff */
[----:B------:R-:W-:Y:S02]  /*27c0*/  UIADD3.X UR23, UPT, UPT, URZ, UR11, URZ, UP5, !UPT ;  /* 0x0000000bff177290 */ /* 0x000fe4000affe4ff */
[----:B------:R-:W-:Y:S02]  /*27d0*/  USHF.R.S64 UR42, UR42, 0x4, UR43 ;  /* 0x000000042a2a7899 */ /* 0x000fe4000800102b */
[----:B------:R-:W-:Y:S02]  /*27e0*/  USHF.R.S64 UR38, UR38, 0x6, UR39 ;  /* 0x0000000626267899 */ /* 0x000fe40008001027 */
[----:B------:R-:W-:Y:S02]  /*27f0*/  USHF.R.S32.HI UR43, URZ, 0x4, UR43 ;  /* 0x00000004ff2b7899 */ /* 0x000fe4000801142b */
[----:B------:R-:W-:Y:S02]  /*2800*/  USHF.R.S32.HI UR39, URZ, 0x6, UR39 ;  /* 0x00000006ff277899 */ /* 0x000fe40008011427 */
[----:B------:R-:W-:-:S02]  /*2810*/  UIADD3.X UR17, UPT, UPT, URZ, UR11, URZ, UP6, !UPT ;  /* 0x0000000bff117290 */ /* 0x000fc4000b7fe4ff */
[----:B------:R-:W-:Y:S02]  /*2820*/  USHF.R.S64 UR34, UR34, 0x8, UR35 ;  /* 0x0000000822227899 */ /* 0x000fe40008001023 */
[----:B------:R-:W-:Y:S02]  /*2830*/  USHF.R.S64 UR28, UR28, 0xa, UR31 ;  /* 0x0000000a1c1c7899 */ /* 0x000fe4000800101f */
[----:B------:R-:W-:Y:S02]  /*2840*/  USHF.R.S64 UR22, UR22, 0xc, UR23 ;  /* 0x0000000c16167899 */ /* 0x000fe40008001017 */
[----:B------:R-:W-:Y:S02]  /*2850*/  USHF.R.S32.HI UR35, URZ, 0x8, UR35 ;  /* 0x00000008ff237899 */ /* 0x000fe40008011423 */
[----:B------:R-:W-:Y:S02]  /*2860*/  USHF.R.S32.HI UR31, URZ, 0xa, UR31 ;  /* 0x0000000aff1f7899 */ /* 0x000fe4000801141f */
[----:B------:R-:W-:-:S02]  /*2870*/  USHF.R.S32.HI UR23, URZ, 0xc, UR23 ;  /* 0x0000000cff177899 */ /* 0x000fc40008011417 */
[----:B------:R-:W-:Y:S02]  /*2880*/  ULEA.HI UR40, UP1, UR43, UR42, URZ, 0x2 ;  /* 0x0000002a2b287291 */ /* 0x000fe4000f8310ff */
[----:B------:R-:W-:Y:S02]  /*2890*/  ULEA.HI UR36, UP2, UR39, UR38, URZ, 0x2 ;  /* 0x0000002627247291 */ /* 0x000fe4000f8510ff */
[----:B------:R-:W-:Y:S02]  /*28a0*/  USHF.R.S64 UR16, UR16, 0xe, UR17 ;  /* 0x0000000e10107899 */ /* 0x000fe40008001011 */
[----:B------:R-:W-:Y:S02]  /*28b0*/  USHF.R.S32.HI UR17, URZ, 0xe, UR17 ;  /* 0x0000000eff117899 */ /* 0x000fe40008011411 */
[----:B------:R-:W-:Y:S02]  /*28c0*/  ULEA.HI UR32, UP3, UR35, UR34, URZ, 0x2 ;  /* 0x0000002223207291 */ /* 0x000fe4000f8710ff */
[----:B------:R-:W-:-:S02]  /*28d0*/  ULEA.HI UR26, UP4, UR31, UR28, URZ, 0x2 ;  /* 0x0000001c1f1a7291 */ /* 0x000fc4000f8910ff */
[----:B------:R-:W-:Y:S02]  /*28e0*/  ULEA.HI UR20, UP5, UR23, UR22, URZ, 0x2 ;  /* 0x0000001617147291 */ /* 0x000fe4000f8b10ff */
[----:B------:R-:W-:Y:S02]  /*28f0*/  UIADD3.X UR41, UPT, UPT, URZ, UR43, URZ, UP1, !UPT ;  /* 0x0000002bff297290 */ /* 0x000fe40008ffe4ff */
[----:B------:R-:W-:Y:S02]  /*2900*/  ULOP3.LUT UR40, UR40, 0xfffffffc, URZ, 0xc0, !UPT ;  /* 0xfffffffc28287892 */ /* 0x000fe4000f8ec0ff */
[----:B------:R-:W-:Y:S02]  /*2910*/  UIADD3.X UR37, UPT, UPT, URZ, UR39, URZ, UP2, !UPT ;  /* 0x00000027ff257290 */ /* 0x000fe400097fe4ff */
[----:B------:R-:W-:Y:S02]  /*2920*/  ULOP3.LUT UR36, UR36, 0xfffffffc, URZ, 0xc0, !UPT ;  /* 0xfffffffc24247892 */ /* 0x000fe4000f8ec0ff */
[----:B------:R-:W-:-:S02]  /*2930*/  ULEA.HI UR14, UP6, UR17, UR16, URZ, 0x2 ;  /* 0x00000010110e7291 */ /* 0x000fc4000f8d10ff */
[----:B------:R-:W-:Y:S02]  /*2940*/  ULOP3.LUT UR32, UR32, 0xfffffffc, URZ, 0xc0, !UPT ;  /* 0xfffffffc20207892 */ /* 0x000fe4000f8ec0ff */
[----:B------:R-:W-:Y:S02]  /*2950*/  UIADD3.X UR27, UPT, UPT, URZ, UR31, URZ, UP4, !UPT ;  /* 0x0000001fff1b7290 */ /* 0x000fe4000a7fe4ff */
[----:B------:R-:W-:Y:S02]  /*2960*/  UIADD3.X UR21, UPT, UPT, URZ, UR23, URZ, UP5, !UPT ;  /* 0x00000017ff157290 */ /* 0x000fe4000affe4ff */
[----:B------:R-:W-:Y:S02]  /*2970*/  ULOP3.LUT UR26, UR26, 0xfffffffc, URZ, 0xc0, !UPT ;  /* 0xfffffffc1a1a7892 */ /* 0x000fe4000f8ec0ff */
[----:B------:R-:W-:Y:S02]  /*2980*/  ULOP3.LUT UR20, UR20, 0xfffffffc, URZ, 0xc0, !UPT ;  /* 0xfffffffc14147892 */ /* 0x000fe4000f8ec0ff */
[----:B------:R-:W-:-:S02]  /*2990*/  ULOP3.LUT UR41, UR41, 0x1fffffff, URZ, 0xc0, !UPT ;  /* 0x1fffffff29297892 */ /* 0x000fc4000f8ec0ff */
[----:B------:R-:W-:Y:S02]  /*29a0*/  UIADD3 UR40, UP4, UPT, -UR40, UR42, URZ ;  /* 0x0000002a28287290 */ /* 0x000fe4000ff9e1ff */
[----:B------:R-:W-:Y:S02]  /*29b0*/  ULOP3.LUT UR37, UR37, 0x1fffffff, URZ, 0xc0, !UPT ;  /* 0x1fffffff25257892 */ /* 0x000fe4000f8ec0ff */
[----:B------:R-:W-:Y:S02]  /*29c0*/  UIADD3 UR36, UP5, UPT, -UR36, UR38, URZ ;  /* 0x0000002624247290 */ /* 0x000fe4000ffbe1ff */
[----:B------:R-:W-:Y:S02]  /*29d0*/  UIADD3.X UR33, UPT, UPT, URZ, UR35, URZ, UP3, !UPT ;  /* 0x00000023ff217290 */ /* 0x000fe40009ffe4ff */
[----:B------:R-:W-:Y:S02]  /*29e0*/  UIADD3.X UR15, UPT, UPT, URZ, UR17, URZ, UP6, !UPT ;  /* 0x00000011ff0f7290 */ /* 0x000fe4000b7fe4ff */
[----:B------:R-:W-:-:S02]  /*29f0*/  ULOP3.LUT UR14, UR14, 0xfffffffc, URZ, 0xc0, !UPT ;  /* 0xfffffffc0e0e7892 */ /* 0x000fc4000f8ec0ff */
[----:B------:R-:W-:Y:S02]  /*2a00*/  UIADD3 UR32, UP6, UPT, -UR32, UR34, URZ ;  /* 0x0000002220207290 */ /* 0x000fe4000ffde1ff */
[----:B------:R-:W-:Y:S02]  /*2a10*/  ULOP3.LUT UR27, UR27, 0x1fffffff, URZ, 0xc0, !UPT ;  /* 0x1fffffff1b1b7892 */ /* 0x000fe4000f8ec0ff */
[----:B------:R-:W-:Y:S02]  /*2a20*/  UIADD3 UR26, UP1, UPT, -UR26, UR28, URZ ;  /* 0x0000001c1a1a7290 */ /* 0x000fe4000ff3e1ff */
[----:B------:R-:W-:Y:S02]  /*2a30*/  ULOP3.LUT UR21, UR21, 0x1fffffff, URZ, 0xc0, !UPT ;  /* 0x1fffffff15157892 */ /* 0x000fe4000f8ec0ff */
[----:B------:R-:W-:Y:S02]  /*2a40*/  UIADD3 UR20, UP2, UPT, -UR20, UR22, URZ ;  /* 0x0000001614147290 */ /* 0x000fe4000ff5e1ff */
[----:B------:R-:W-:-:S02]  /*2a50*/  UIADD3.X UR38, UPT, UPT, ~UR41, UR43, URZ, UP4, !UPT ;  /* 0x0000002b29267290 */ /* 0x000fc4000a7fe5ff */
[----:B------:R-:W-:Y:S02]  /*2a60*/  UIADD3.X UR34, UPT, UPT, ~UR37, UR39, URZ, UP5, !UPT ;  /* 0x0000002725227290 */ /* 0x000fe4000affe5ff */
[----:B------:R-:W-:Y:S02]  /*2a70*/  ULOP3.LUT UR33, UR33, 0x1fffffff, URZ, 0xc0, !UPT ;  /* 0x1fffffff21217892 */ /* 0x000fe4000f8ec0ff */
[----:B------:R-:W-:Y:S02]  /*2a80*/  ULEA UR41, UP4, UR40, UR24, 0x3 ;  /* 0x0000001828297291 */ /* 0x000fe4000f8818ff */
[----:B------:R-:W-:Y:S02]  /*2a90*/  ULEA UR39, UP5, UR36, UR24, 0x3 ;  /* 0x0000001824277291 */ /* 0x000fe4000f8a18ff */
[----:B------:R-:W-:Y:S02]  /*2aa0*/  UIADD3 UR14, UP3, UPT, -UR14, UR16, URZ ;  /* 0x000000100e0e7290 */ /* 0x000fe4000ff7e1ff */
[----:B------:R-:W-:Y:S01]  /*2ab0*/  UIADD3.X UR22, UPT, UPT, ~UR27, UR31, URZ, UP1, !UPT ;  /* 0x0000001f1b167290 */ /* 0x000fe20008ffe5ff */
[----:B------:R-:W-:Y:S01]  /*2ac0*/  IMAD.U32 R16, RZ, RZ, UR41 ;  /* 0x00000029ff107e24 */ /* 0x000fe2000f8e00ff */
[----:B------:R-:W-:Y:S01]  /*2ad0*/  UIADD3.X UR16, UPT, UPT, ~UR21, UR23, URZ, UP2, !UPT ;  /* 0x0000001715107290 */ /* 0x000fe200097fe5ff */
[----:B------:R-:W-:Y:S01]  /*2ae0*/  IMAD.U32 R18, RZ, RZ, UR39 ;  /* 0x00000027ff127e24 */ /* 0x000fe2000f8e00ff */
[----:B------:R-:W-:-:S02]  /*2af0*/  ULOP3.LUT UR15, UR15, 0x1fffffff, URZ, 0xc0, !UPT ;  /* 0x1fffffff0f0f7892 */ /* 0x000fc4000f8ec0ff */
[----:B------:R-:W-:Y:S02]  /*2b00*/  UIADD3.X UR28, UPT, UPT, ~UR33, UR35, URZ, UP6, !UPT ;  /* 0x00000023211c7290 */ /* 0x000fe4000b7fe5ff */
[----:B------:R-:W-:Y:S02]  /*2b10*/  ULEA.HI.X UR27, UR40, UR25, UR38, 0x3, UP4 ;  /* 0x00000019281b7291 */ /* 0x000fe4000a0f1c26 */
[----:B------:R-:W-:Y:S02]  /*2b20*/  ULEA.HI.X UR23, UR36, UR25, UR34, 0x3, UP5 ;  /* 0x0000001924177291 */ /* 0x000fe4000a8f1c22 */
[----:B------:R-:W-:Y:S02]  /*2b30*/  ULEA UR37, UP6, UR32, UR24, 0x3 ;  /* 0x0000001820257291 */ /* 0x000fe4000f8c18ff */
[----:B------:R-:W-:Y:S01]  /*2b40*/  ULEA UR35, UP1, UR26, UR24, 0x3 ;  /* 0x000000181a237291 */ /* 0x000fe2000f8218ff */
[----:B------:R-:W-:Y:S01]  /*2b50*/  IMAD.U32 R17, RZ, RZ, UR27 ;  /* 0x0000001bff117e24 */ /* 0x000fe2000f8e00ff */
[----:B------:R-:W-:Y:S01]  /*2b60*/  UIADD3.X UR15, UPT, UPT, ~UR15, UR17, URZ, UP3, !UPT ;  /* 0x000000110f0f7290 */ /* 0x000fe20009ffe5ff */
[----:B------:R-:W-:Y:S01]  /*2b70*/  IMAD.U32 R19, RZ, RZ, UR23 ;  /* 0x00000017ff137e24 */ /* 0x000fe2000f8e00ff */
[----:B------:R-:W-:Y:S01]  /*2b80*/  ULEA UR33, UP2, UR20, UR24, 0x3 ;  /* 0x0000001814217291 */ /* 0x000fe2000f8418ff */
[----:B------:R-:W-:Y:S01]  /*2b90*/  IMAD.U32 R22, RZ, RZ, UR37 ;  /* 0x00000025ff167e24 */ /* 0x000fe2000f8e00ff */
[----:B------:R-:W-:Y:S01]  /*2ba0*/  ULEA UR31, UP3, UR14, UR24, 0x3 ;  /* 0x000000180e1f7291 */ /* 0x000fe2000f8618ff */
[----:B------:R-:W3:Y:S01]  /*2bb0*/  LDG.E.64 R16, desc[UR18][R16.64] ;  /* 0x0000001210107981 */ /* 0x000ee2000c1e1b00 */
[----:B------:R-:W-:-:S02]  /*2bc0*/  ULEA.HI.X UR21, UR32, UR25, UR28, 0x3, UP6 ;  /* 0x0000001920157291 */ /* 0x000fc4000b0f1c1c */
[----:B------:R-:W-:Y:S01]  /*2bd0*/  ULEA.HI.X UR17, UR26, UR25, UR22, 0x3, UP1 ;  /* 0x000000191a117291 */ /* 0x000fe200088f1c16 */
[----:B------:R-:W3:Y:S01]  /*2be0*/  LDG.E.64 R18, desc[UR18][R18.64] ;  /* 0x0000001212127981 */ /* 0x000ee2000c1e1b00 */
[----:B------:R-:W-:Y:S02]  /*2bf0*/  ULEA.HI.X UR16, UR20, UR25, UR16, 0x3, UP2 ;  /* 0x0000001914107291 */ /* 0x000fe400090f1c10 */
[----:B------:R-:W-:Y:S01]  /*2c00*/  ULEA.HI.X UR14, UR14, UR25, UR15, 0x3, UP3 ;  /* 0x000000190e0e7291 */ /* 0x000fe200098f1c0f */
[----:B------:R-:W-:Y:S02]  /*2c10*/  IMAD.U32 R23, RZ, RZ, UR21 ;  /* 0x00000015ff177e24 */ /* 0x000fe4000f8e00ff */
[----:B------:R-:W-:-:S04]  /*2c20*/  IMAD.U32 R20, RZ, RZ, UR31 ;  /* 0x0000001fff147e24 */ /* 0x000fc8000f8e00ff */
[----:B------:R-:W4:Y:S01]  /*2c30*/  LDG.E.64 R22, desc[UR18][R22.64] ;  /* 0x0000001216167981 */ /* 0x000f22000c1e1b00 */
[----:B--2---:R-:W-:Y:S01]  /*2c40*/  IADD3 R27, P0, P1, R14, R12, R27 ;  /* 0x0000000c0e1b7210 */ /* 0x004fe2000791e01b */
[----:B------:R-:W-:Y:S02]  /*2c50*/  IMAD.U32 R12, RZ, RZ, UR35 ;  /* 0x00000023ff0c7e24 */ /* 0x000fe4000f8e00ff */
[----:B------:R-:W-:Y:S01]  /*2c60*/  IMAD.U32 R14, RZ, RZ, UR33 ;  /* 0x00000021ff0e7e24 */ /* 0x000fe2000f8e00ff */
[----:B------:R-:W-:Y:S01]  /*2c70*/  IADD3.X R25, PT, PT, R15, R13, R21, P0, P1 ;  /* 0x0000000d0f197210 */ /* 0x000fe200007e2415 */
[----:B------:R-:W-:Y:S02]  /*2c80*/  IMAD.U32 R13, RZ, RZ, UR17 ;  /* 0x00000011ff0d7e24 */ /* 0x000fe4000f8e00ff */
[----:B------:R-:W-:Y:S02]  /*2c90*/  IMAD.U32 R15, RZ, RZ, UR16 ;  /* 0x00000010ff0f7e24 */ /* 0x000fe4000f8e00ff */
[----:B------:R-:W-:-:S02]  /*2ca0*/  IMAD.U32 R21, RZ, RZ, UR14 ;  /* 0x0000000eff157e24 */ /* 0x000fc4000f8e00ff */
[----:B------:R-:W4:Y:S04]  /*2cb0*/  LDG.E.64 R12, desc[UR18][R12.64] ;  /* 0x000000120c0c7981 */ /* 0x000f28000c1e1b00 */
[----:B------:R-:W2:Y:S04]  /*2cc0*/  LDG.E.64 R14, desc[UR18][R14.64] ;  /* 0x000000120e0e7981 */ /* 0x000ea8000c1e1b00 */
[----:B------:R-:W2:Y:S01]  /*2cd0*/  LDG.E.64 R20, desc[UR18][R20.64] ;  /* 0x0000001214147981 */ /* 0x000ea2000c1e1b00 */
[----:B------:R-:W-:Y:S02]  /*2ce0*/  ULEA.HI UR12, UP1, UR13, UR12, URZ, 0x10 ;  /* 0x0000000c0d0c7291 */ /* 0x000fe4000f8380ff */
[----:B------:R-:W-:-:S02]  /*2cf0*/  UIADD3 UR7, UP2, UPT, UR7, 0x8, URZ ;  /* 0x0000000807077890 */ /* 0x000fc4000ff5e0ff */
[----:B------:R-:W-:Y:S02]  /*2d00*/  UIADD3.X UR11, UPT, UPT, URZ, UR11, URZ, UP1, !UPT ;  /* 0x0000000bff0b7290 */ /* 0x000fe40008ffe4ff */
[----:B------:R-:W-:Y:S02]  /*2d10*/  UIADD3.X UR6, UPT, UPT, URZ, UR6, URZ, UP2, !UPT ;  /* 0x00000006ff067290 */ /* 0x000fe400097fe4ff */
[----:B------:R-:W-:-:S04]  /*2d20*/  UISETP.NE.U32.AND UP1, UPT, UR7, UR9, UPT ;  /* 0x000000090700728c */ /* 0x000fc8000bf25070 */
[----:B------:R-:W-:Y:S02]  /*2d30*/  UISETP.NE.AND.EX UP1, UPT, UR6, UR10, UPT, UP1 ;  /* 0x0000000a0600728c */ /* 0x000fe4000bf25310 */
[----:B------:R-:W-:Y:S02]  /*2d40*/  USHF.R.S64 UR12, UR12, 0x10, UR11 ;  /* 0x000000100c0c7899 */ /* 0x000fe4000800100b */
[----:B------:R-:W-:Y:S01]  /*2d50*/  USHF.R.S32.HI UR11, URZ, 0x10, UR11 ;  /* 0x00000010ff0b7899 */ /* 0x000fe2000801140b */
[----:B---3--:R-:W-:-:S04]  /*2d60*/  IADD3 R27, P0, P1, R18, R16, R27 ;  /* 0x00000010121b7210 */ /* 0x008fc8000791e01b */
[----:B------:R-:W-:Y:S02]  /*2d70*/  IADD3.X R25, PT, PT, R19, R17, R25, P0, P1 ;  /* 0x0000001113197210 */ /* 0x000fe400007e2419 */
[----:B----4-:R-:W-:-:S04]  /*2d80*/  IADD3 R27, P0, P1, R12, R22, R27 ;  /* 0x000000160c1b7210 */ /* 0x010fc8000791e01b */
[----:B------:R-:W-:Y:S02]  /*2d90*/  IADD3.X R13, PT, PT, R13, R23, R25, P0, P1 ;  /* 0x000000170d0d7210 */ /* 0x000fe400007e2419 */
[----:B--2---:R-:W-:-:S04]  /*2da0*/  IADD3 R27, P2, P3, R20, R14, R27 ;  /* 0x0000000e141b7210 */ /* 0x004fc80007b5e01b */
[----:B------:R-:W-:Y:S01]  /*2db0*/  IADD3.X R21, PT, PT, R21, R15, R13, P2, P3 ;  /* 0x0000000f15157210 */ /* 0x000fe200017e640d */
[----:B------:R-:W-:Y:S08]  /*2dc0*/  BRA.U UP1, `(.L_x_11) ;  /* 0xfffffff501f07547 */ /* 0x000ff0000b83ffff */
.L_x_10:
        /* <DEDUP_REMOVED lines=8> */
[----:B------:R-:W-:Y:S01]  /*2e50*/  USHF.R.S32.HI UR28, URZ, 0x1f, UR11 ;  /* 0x0000001fff1c7899 */ /* 0x000fe2000801140b */
[----:B------:R-:W1:Y:S03]  /*2e60*/  LDCU.64 UR6, c[0x0][0x398] ;  /* 0x00007300ff0677ac */ /* 0x000e660008000a00 */
[----:B------:R-:W-:Y:S02]  /*2e70*/  ULEA.HI UR25, UP1, UR28, UR12, URZ, 0x2 ;  /* 0x0000000c1c197291 */ /* 0x000fe4000f8310ff */
[----:B------:R-:W-:Y:S02]  /*2e80*/  ULEA.HI UR21, UP2, UR28, UR12, URZ, 0x4 ;  /* 0x0000000c1c157291 */ /* 0x000fe4000f8520ff */
[----:B------:R-:W-:Y:S02]  /*2e90*/  ULEA.HI UR15, UP3, UR28, UR12, URZ, 0x6 ;  /* 0x0000000c1c0f7291 */ /* 0x000fe4000f8730ff */
[----:B------:R-:W-:-:S02]  /*2ea0*/  UIADD3.X UR26, UPT, UPT, URZ, UR11, URZ, UP1, !UPT ;  /* 0x0000000bff1a7290 */ /* 0x000fc40008ffe4ff */
[----:B------:R-:W-:Y:S02]  /*2eb0*/  ULOP3.LUT UR27, UR25, 0xfffffffc, URZ, 0xc0, !UPT ;  /* 0xfffffffc191b7892 */ /* 0x000fe4000f8ec0ff */
[----:B------:R-:W-:Y:S02]  /*2ec0*/  UIADD3.X UR22, UPT, UPT, URZ, UR11, URZ, UP2, !UPT ;  /* 0x0000000bff167290 */ /* 0x000fe400097fe4ff */
[----:B------:R-:W-:Y:S02]  /*2ed0*/  UIADD3.X UR16, UPT, UPT, URZ, UR11, URZ, UP3, !UPT ;  /* 0x0000000bff107290 */ /* 0x000fe40009ffe4ff */
[----:B------:R-:W-:Y:S02]  /*2ee0*/  ULOP3.LUT UR14, UR26, 0x1fffffff, URZ, 0xc0, !UPT ;  /* 0x1fffffff1a0e7892 */ /* 0x000fe4000f8ec0ff */
[----:B------:R-:W-:Y:S02]  /*2ef0*/  USHF.R.S64 UR25, UR25, 0x2, UR26 ;  /* 0x0000000219197899 */ /* 0x000fe4000800101a */
[----:B------:R-:W-:-:S02]  /*2f00*/  USHF.R.S32.HI UR26, URZ, 0x2, UR26 ;  /* 0x00000002ff1a7899 */ /* 0x000fc4000801141a */
[----:B------:R-:W-:Y:S02]  /*2f10*/  UIADD3 UR27, UP1, UPT, -UR27, UR12, URZ ;  /* 0x0000000c1b1b7290 */ /* 0x000fe4000ff3e1ff */
[----:B------:R-:W-:Y:S02]  /*2f20*/  USHF.R.S64 UR21, UR21, 0x4, UR22 ;  /* 0x0000000415157899 */ /* 0x000fe40008001016 */
[----:B------:R-:W-:Y:S02]  /*2f30*/  USHF.R.S32.HI UR22, URZ, 0x4, UR22 ;  /* 0x00000004ff167899 */ /* 0x000fe40008011416 */
[----:B------:R-:W-:Y:S02]  /*2f40*/  USHF.R.S64 UR15, UR15, 0x6, UR16 ;  /* 0x000000060f0f7899 */ /* 0x000fe40008001010 */
[----:B------:R-:W-:Y:S02]  /*2f50*/  USHF.R.S32.HI UR16, URZ, 0x6, UR16 ;  /* 0x00000006ff107899 */ /* 0x000fe40008011410 */
[----:B------:R-:W-:-:S02]  /*2f60*/  ULEA.HI UR23, UP2, UR26, UR25, URZ, 0x2 ;  /* 0x000000191a177291 */ /* 0x000fc4000f8510ff */
[----:B------:R-:W-:Y:S02]  /*2f70*/  UIADD3.X UR14, UPT, UPT, ~UR14, UR11, URZ, UP1, !UPT ;  /* 0x0000000b0e0e7290 */ /* 0x000fe40008ffe5ff */
[----:B-1----:R-:W-:Y:S02]  /*2f80*/  ULEA UR31, UP1, UR27, UR6, 0x3 ;  /* 0x000000061b1f7291 */ /* 0x002fe4000f8218ff */
[----:B------:R-:W-:Y:S02]  /*2f90*/  ULEA.HI UR17, UP3, UR22, UR21, URZ, 0x2 ;  /* 0x0000001516117291 */ /* 0x000fe4000f8710ff */
[----:B------:R-:W-:Y:S02]  /*2fa0*/  ULEA.HI UR13, UP4, UR16, UR15, URZ, 0x2 ;  /* 0x0000000f100d7291 */ /* 0x000fe4000f8910ff */
[----:B------:R-:W-:Y:S01]  /*2fb0*/  UIADD3.X UR24, UPT, UPT, URZ, UR26, URZ, UP2, !UPT ;  /* 0x0000001aff187290 */ /* 0x000fe200097fe4ff */
[----:B------:R-:W-:Y:S01]  /*2fc0*/  IMAD.U32 R14, RZ, RZ, UR31 ;  /* 0x0000001fff0e7e24 */ /* 0x000fe2000f8e00ff */
[----:B------:R-:W-:-:S02]  /*2fd0*/  ULOP3.LUT UR23, UR23, 0xfffffffc, URZ, 0xc0, !UPT ;  /* 0xfffffffc17177892 */ /* 0x000fc4000f8ec0ff */
[----:B------:R-:W-:Y:S02]  /*2fe0*/  ULEA.HI.X UR27, UR27, UR7, UR14, 0x3, UP1 ;  /* 0x000000071b1b7291 */ /* 0x000fe400088f1c0e */
[----:B------:R-:W-:Y:S02]  /*2ff0*/  UIADD3.X UR20, UPT, UPT, URZ, UR22, URZ, UP3, !UPT ;  /* 0x00000016ff147290 */ /* 0x000fe40009ffe4ff */
[----:B------:R-:W-:Y:S02]  /*3000*/  ULOP3.LUT UR17, UR17, 0xfffffffc, URZ, 0xc0, !UPT ;  /* 0xfffffffc11117892 */ /* 0x000fe4000f8ec0ff */
[----:B------:R-:W-:Y:S01]  /*3010*/  UIADD3.X UR14, UPT, UPT, URZ, UR16, URZ, UP4, !UPT ;  /* 0x00000010ff0e7290 */ /* 0x000fe2000a7fe4ff */
[----:B------:R-:W-:Y:S01]  /*3020*/  IMAD.U32 R15, RZ, RZ, UR27 ;  /* 0x0000001bff0f7e24 */ /* 0x000fe2000f8e00ff */
[----:B------:R-:W-:Y:S02]  /*3030*/  ULOP3.LUT UR13, UR13, 0xfffffffc, URZ, 0xc0, !UPT ;  /* 0xfffffffc0d0d7892 */ /* 0x000fe4000f8ec0ff */
[----:B------:R-:W-:-:S02]  /*3040*/  ULOP3.LUT UR24, UR24, 0x1fffffff, URZ, 0xc0, !UPT ;  /* 0x1fffffff18187892 */ /* 0x000fc4000f8ec0ff */
[----:B------:R-:W-:Y:S01]  /*3050*/  UIADD3 UR23, UP1, UPT, -UR23, UR25, URZ ;  /* 0x0000001917177290 */ /* 0x000fe2000ff3e1ff */
[----:B------:R-:W2:Y:S01]  /*3060*/  LDG.E.64 R14, desc[UR18][R14.64] ;  /* 0x000000120e0e7981 */ /* 0x000ea2000c1e1b00 */
[----:B------:R-:W-:Y:S02]  /*3070*/  ULOP3.LUT UR20, UR20, 0x1fffffff, URZ, 0xc0, !UPT ;  /* 0x1fffffff14147892 */ /* 0x000fe4000f8ec0ff */
[----:B------:R-:W-:Y:S02]  /*3080*/  UIADD3 UR17, UP2, UPT, -UR17, UR21, URZ ;  /* 0x0000001511117290 */ /* 0x000fe4000ff5e1ff */
[----:B------:R-:W-:Y:S02]  /*3090*/  ULOP3.LUT UR14, UR14, 0x1fffffff, URZ, 0xc0, !UPT ;  /* 0x1fffffff0e0e7892 */ /* 0x000fe4000f8ec0ff */
[----:B------:R-:W-:Y:S02]  /*30a0*/  UIADD3 UR13, UP3, UPT, -UR13, UR15, URZ ;  /* 0x0000000f0d0d7290 */ /* 0x000fe4000ff7e1ff */
[----:B------:R-:W-:-:S02]  /*30b0*/  UIADD3.X UR21, UPT, UPT, ~UR24, UR26, URZ, UP1, !UPT ;  /* 0x0000001a18157290 */ /* 0x000fc40008ffe5ff */
[----:B------:R-:W-:Y:S02]  /*30c0*/  ULEA UR24, UP1, UR23, UR6, 0x3 ;  /* 0x0000000617187291 */ /* 0x000fe4000f8218ff */
[----:B------:R-:W-:Y:S02]  /*30d0*/  UIADD3.X UR15, UPT, UPT, ~UR20, UR22, URZ, UP2, !UPT ;  /* 0x00000016140f7290 */ /* 0x000fe400097fe5ff */
[----:B------:R-:W-:Y:S02]  /*30e0*/  ULEA UR20, UP2, UR17, UR6, 0x3 ;  /* 0x0000000611147291 */ /* 0x000fe4000f8418ff */
[----:B------:R-:W-:Y:S01]  /*30f0*/  UIADD3.X UR14, UPT, UPT, ~UR14, UR16, URZ, UP3, !UPT ;  /* 0x000000100e0e7290 */ /* 0x000fe20009ffe5ff */
[----:B------:R-:W-:Y:S01]  /*3100*/  IMAD.U32 R16, RZ, RZ, UR24 ;  /* 0x00000018ff107e24 */ /* 0x000fe2000f8e00ff */
[----:B------:R-:W-:Y:S02]  /*3110*/  ULEA UR6, UP3, UR13, UR6, 0x3 ;  /* 0x000000060d067291 */ /* 0x000fe4000f8618ff */
[----:B------:R-:W-:Y:S01]  /*3120*/  ULEA.HI.X UR16, UR23, UR7, UR21, 0x3, UP1 ;  /* 0x0000000717107291 */ /* 0x000fe200088f1c15 */
[----:B------:R-:W-:Y:S01]  /*3130*/  IMAD.U32 R18, RZ, RZ, UR20 ;  /* 0x00000014ff127e24 */ /* 0x000fe2000f8e00ff */
[----:B------:R-:W-:-:S02]  /*3140*/  ULEA.HI.X UR15, UR17, UR7, UR15, 0x3, UP2 ;  /* 0x00000007110f7291 */ /* 0x000fc400090f1c0f */
[----:B------:R-:W-:Y:S01]  /*3150*/  ULEA.HI.X UR7, UR13, UR7, UR14, 0x3, UP3 ;  /* 0x000000070d077291 */ /* 0x000fe200098f1c0e */
[----:B------:R-:W-:Y:S02]  /*3160*/  IMAD.U32 R12, RZ, RZ, UR6 ;  /* 0x00000006ff0c7e24 */ /* 0x000fe4000f8e00ff */
[----:B------:R-:W-:Y:S02]  /*3170*/  IMAD.U32 R17, RZ, RZ, UR16 ;  /* 0x00000010ff117e24 */ /* 0x000fe4000f8e00ff */
[----:B------:R-:W-:Y:S02]  /*3180*/  IMAD.U32 R19, RZ, RZ, UR15 ;  /* 0x0000000fff137e24 */ /* 0x000fe4000f8e00ff */
[----:B------:R-:W-:Y:S02]  /*3190*/  IMAD.U32 R13, RZ, RZ, UR7 ;  /* 0x00000007ff0d7e24 */ /* 0x000fe4000f8e00ff */
[----:B------:R-:W2:Y:S04]  /*31a0*/  LDG.E.64 R16, desc[UR18][R16.64] ;  /* 0x0000001210107981 */ /* 0x000ea8000c1e1b00 */
[----:B------:R-:W3:Y:S04]  /*31b0*/  LDG.E.64 R18, desc[UR18][R18.64] ;  /* 0x0000001212127981 */ /* 0x000ee8000c1e1b00 */
[----:B------:R-:W3:Y:S01]  /*31c0*/  LDG.E.64 R12, desc[UR18][R12.64] ;  /* 0x000000120c0c7981 */ /* 0x000ee2000c1e1b00 */
[----:B------:R-:W-:-:S04]  /*31d0*/  ULEA.HI UR12, UP1, UR28, UR12, URZ, 0x8 ;  /* 0x0000000c1c0c7291 */ /* 0x000fc8000f8340ff */
[----:B------:R-:W-:-:S04]  /*31e0*/  UIADD3.X UR11, UPT, UPT, URZ, UR11, URZ, UP1, !UPT ;  /* 0x0000000bff0b7290 */ /* 0x000fc80008ffe4ff */
[----:B------:R-:W-:Y:S02]  /*31f0*/  USHF.R.S64 UR12, UR12, 0x8, UR11 ;  /* 0x000000080c0c7899 */ /* 0x000fe4000800100b */
[----:B------:R-:W-:Y:S01]  /*3200*/  USHF.R.S32.HI UR11, URZ, 0x8, UR11 ;  /* 0x00000008ff0b7899 */ /* 0x000fe2000801140b */
[----:B--2---:R-:W-:-:S04]  /*3210*/  IADD3 R27, P0, P1, R16, R14, R27 ;  /* 0x0000000e101b7210 */ /* 0x004fc8000791e01b */
[----:B------:R-:W-:Y:S02]  /*3220*/  IADD3.X R21, PT, PT, R17, R15, R21, P0, P1 ;  /* 0x0000000f11157210 */ /* 0x000fe400007e2415 */
[----:B---3--:R-:W-:-:S04]  /*3230*/  IADD3 R27, P2, P3, R12, R18, R27 ;  /* 0x000000120c1b7210 */ /* 0x008fc80007b5e01b */
[----:B------:R-:W-:-:S09]  /*3240*/  IADD3.X R21, PT, PT, R13, R19, R21, P2, P3 ;  /* 0x000000130d157210 */ /* 0x000fd200017e6415 */
.L_x_13:
        /* <DEDUP_REMOVED lines=8> */
[----:B------:R-:W-:Y:S01]  /*32d0*/  USHF.R.S32.HI UR6, URZ, 0x1f, UR11 ;  /* 0x0000001fff067899 */ /* 0x000fe2000801140b */
[----:B------:R-:W1:Y:S03]  /*32e0*/  LDCU.64 UR14, c[0x0][0x398] ;  /* 0x00007300ff0e77ac */ /* 0x000e660008000a00 */
        /* <DEDUP_REMOVED lines=9> */
[----:B------:R-:W-:Y:S02]  /*3380*/  UIADD3 UR7, UP1, UPT, -UR7, UR12, URZ ;  /* 0x0000000c07077290 */ /* 0x000fe4000ff3e1ff */
[----:B------:R-:W-:Y:S02]  /*3390*/  ULOP3.LUT UR21, UR21, 0x1fffffff, URZ, 0xc0, !UPT ;  /* 0x1fffffff15157892 */ /* 0x000fe4000f8ec0ff */
[----:B------:R-:W-:Y:S02]  /*33a0*/  UIADD3 UR20, UP2, UPT, -UR20, UR16, URZ ;  /* 0x0000001014147290 */ /* 0x000fe4000ff5e1ff */
[----:B------:R-:W-:Y:S02]  /*33b0*/  UIADD3.X UR13, UPT, UPT, ~UR13, UR11, URZ, UP1, !UPT ;  /* 0x0000000b0d0d7290 */ /* 0x000fe40008ffe5ff */
[----:B-1----:R-:W-:-:S02]  /*33c0*/  ULEA UR16, UP1, UR7, UR14, 0x3 ;  /* 0x0000000e07107291 */ /* 0x002fc4000f8218ff */
[----:B------:R-:W-:Y:S02]  /*33d0*/  UIADD3.X UR21, UPT, UPT, ~UR21, UR17, URZ, UP2, !UPT ;  /* 0x0000001115157290 */ /* 0x000fe400097fe5ff */
[----:B------:R-:W-:Y:S02]  /*33e0*/  ULEA UR14, UP2, UR20, UR14, 0x3 ;  /* 0x0000000e140e7291 */ /* 0x000fe4000f8418ff */
[----:B------:R-:W-:Y:S01]  /*33f0*/  ULEA.HI.X UR13, UR7, UR15, UR13, 0x3, UP1 ;  /* 0x0000000f070d7291 */ /* 0x000fe200088f1c0d */
[----:B------:R-:W-:Y:S01]  /*3400*/  IMAD.U32 R12, RZ, RZ, UR16 ;  /* 0x00000010ff0c7e24 */ /* 0x000fe2000f8e00ff */
[----:B------:R-:W-:Y:S02]  /*3410*/  ULEA.HI.X UR21, UR20, UR15, UR21, 0x3, UP2 ;  /* 0x0000000f14157291 */ /* 0x000fe400090f1c15 */
[----:B------:R-:W-:Y:S02]  /*3420*/  IMAD.U32 R14, RZ, RZ, UR14 ;  /* 0x0000000eff0e7e24 */ /* 0x000fe4000f8e00ff */
[----:B------:R-:W-:-:S02]  /*3430*/  IMAD.U32 R13, RZ, RZ, UR13 ;  /* 0x0000000dff0d7e24 */ /* 0x000fc4000f8e00ff */
[----:B------:R-:W-:-:S04]  /*3440*/  IMAD.U32 R15, RZ, RZ, UR21 ;  /* 0x00000015ff0f7e24 */ /* 0x000fc8000f8e00ff */
[----:B------:R-:W2:Y:S04]  /*3450*/  LDG.E.64 R12, desc[UR18][R12.64] ;  /* 0x000000120c0c7981 */ /* 0x000ea8000c1e1b00 */
[----:B------:R-:W2:Y:S01]  /*3460*/  LDG.E.64 R14, desc[UR18][R14.64] ;  /* 0x000000120e0e7981 */ /* 0x000ea2000c1e1b00 */
[----:B------:R-:W-:-:S04]  /*3470*/  ULEA.HI UR6, UP1, UR6, UR12, URZ, 0x4 ;  /* 0x0000000c06067291 */ /* 0x000fc8000f8320ff */
[----:B------:R-:W-:-:S04]  /*3480*/  UIADD3.X UR11, UPT, UPT, URZ, UR11, URZ, UP1, !UPT ;  /* 0x0000000bff0b7290 */ /* 0x000fc80008ffe4ff */
[----:B------:R-:W-:Y:S02]  /*3490*/  USHF.R.S64 UR12, UR6, 0x4, UR11 ;  /* 0x00000004060c7899 */ /* 0x000fe4000800100b */
[----:B------:R-:W-:Y:S01]  /*34a0*/  USHF.R.S32.HI UR11, URZ, 0x4, UR11 ;  /* 0x00000004ff0b7899 */ /* 0x000fe2000801140b */
[----:B--2---:R-:W-:-:S04]  /*34b0*/  IADD3 R27, P0, P1, R14, R12, R27 ;  /* 0x0000000c0e1b7210 */ /* 0x004fc8000791e01b */
[----:B------:R-:W-:-:S09]  /*34c0*/  IADD3.X R21, PT, PT, R15, R13, R21, P0, P1 ;  /* 0x0000000d0f157210 */ /* 0x000fd200007e2415 */
.L_x_14:
[----:B------:R-:W-:Y:S05]  /*34d0*/  BRA.U !UP0, `(.L_x_12) ;  /* 0x00000001083c7547 */ /* 0x000fea000b800000 */
[----:B------:R-:W1:Y:S01]  /*34e0*/  LDCU.64 UR14, c[0x0][0x398] ;  /* 0x00007300ff0e77ac */ /* 0x000e620008000a00 */
[----:B------:R-:W-:-:S04]  /*34f0*/  USHF.R.S32.HI UR7, URZ, 0x1f, UR11 ;  /* 0x0000001fff077899 */ /* 0x000fc8000801140b */
[----:B------:R-:W-:-:S04]  /*3500*/  ULEA.HI UR7, UP0, UR7, UR12, URZ, 0x2 ;  /* 0x0000000c07077291 */ /* 0x000fc8000f8110ff */
[----:B------:R-:W-:Y:S02]  /*3510*/  UIADD3.X UR6, UPT, UPT, URZ, UR11, URZ, UP0, !UPT ;  /* 0x0000000bff067290 */ /* 0x000fe400087fe4ff */
[----:B------:R-:W-:Y:S02]  /*3520*/  ULOP3.LUT UR7, UR7, 0xfffffffc, URZ, 0xc0, !UPT ;  /* 0xfffffffc07077892 */ /* 0x000fe4000f8ec0ff */
[----:B------:R-:W-:Y:S02]  /*3530*/  ULOP3.LUT UR6, UR6, 0x1fffffff, URZ, 0xc0, !UPT ;  /* 0x1fffffff06067892 */ /* 0x000fe4000f8ec0ff */
[----:B------:R-:W-:-:S04]  /*3540*/  UIADD3 UR7, UP0, UPT, UR12, -UR7, URZ ;  /* 0x800000070c077290 */ /* 0x000fc8000ff1e0ff */
[----:B------:R-:W-:Y:S02]  /*3550*/  UIADD3.X UR11, UPT, UPT, UR11, ~UR6, URZ, UP0, !UPT ;  /* 0x800000060b0b7290 */ /* 0x000fe400087fe4ff */
[----:B-1----:R-:W-:-:S04]  /*3560*/  ULEA UR6, UP0, UR7, UR14, 0x3 ;  /* 0x0000000e07067291 */ /* 0x002fc8000f8018ff */
[----:B------:R-:W-:Y:S02]  /*3570*/  ULEA.HI.X UR7, UR7, UR15, UR11, 0x3, UP0 ;  /* 0x0000000f07077291 */ /* 0x000fe400080f1c0b */
[----:B------:R-:W-:-:S04]  /*3580*/  IMAD.U32 R12, RZ, RZ, UR6 ;  /* 0x00000006ff0c7e24 */ /* 0x000fc8000f8e00ff */
[----:B------:R-:W-:-:S06]  /*3590*/  IMAD.U32 R13, RZ, RZ, UR7 ;  /* 0x00000007ff0d7e24 */ /* 0x000fcc000f8e00ff */
[----:B------:R-:W2:Y:S02]  /*35a0*/  LDG.E.64 R12, desc[UR18][R12.64] ;  /* 0x000000120c0c7981 */ /* 0x000ea4000c1e1b00 */
[----:B--2---:R-:W-:-:S05]  /*35b0*/  IADD3 R27, P0, PT, R12, R27, RZ ;  /* 0x0000001b0c1b7210 */ /* 0x004fca0007f1e0ff */
[----:B------:R-:W-:-:S08]  /*35c0*/  IMAD.X R21, R13, 0x1, R21, P0 ;  /* 0x000000010d157824 */ /* 0x000fd000000e0615 */
.L_x_12:
[C---:B------:R-:W-:Y:S01]  /*35d0*/  ISETP.GE.U32.AND P0, PT, R27.reuse, -0x1, PT ;  /* 0xffffffff1b00780c */ /* 0x040fe20003f06070 */
[----:B------:R-:W-:Y:S01]  /*35e0*/  UIADD3 UR6, UP0, UPT, UR4, 0x1, URZ ;  /* 0x0000000104067890 */ /* 0x000fe2000ff1e0ff */
[----:B------:R-:W-:Y:S01]  /*35f0*/  IADD3 R15, P1, PT, R27, 0x1, RZ ;  /* 0x000000011b0f7810 */ /* 0x000fe20007f3e0ff */
[----:B------:R-:W-:Y:S01]  /*3600*/  IMAD.MOV.U32 R12, RZ, RZ, R0 ;  /* 0x000000ffff0c7224 */ /* 0x000fe200078e0000 */
[----:B------:R-:W-:Y:S01]  /*3610*/  ISETP.GE.AND.EX P0, PT, R21, -0x1, PT, P0 ;  /* 0xffffffff1500780c */ /* 0x000fe20003f06300 */
[----:B------:R-:W-:Y:S02]  /*3620*/  UIADD3.X UR7, UPT, UPT, URZ, UR5, URZ, UP0, !UPT ;  /* 0x00000005ff077290 */ /* 0x000fe400087fe4ff */
[----:B------:R-:W-:-:S10]  /*3630*/  IMAD.X R13, RZ, RZ, R21, P1 ;  /* 0x000000ffff0d7224 */ /* 0x000fd400008e0615 */
[----:B------:R-:W-:Y:S02]  /*3640*/  @!P0 LOP3.LUT R13, RZ, R21, RZ, 0x33, !PT ;  /* 0x00000015ff0d8212 */ /* 0x000fe400078e33ff */
[----:B------:R-:W-:Y:S02]  /*3650*/  @!P0 LOP3.LUT R15, RZ, R27, RZ, 0x33, !PT ;  /* 0x0000001bff0f8212 */ /* 0x000fe400078e33ff */
[----:B------:R-:W-:Y:S01]  /*3660*/  ISETP.NE.U32.AND P0, PT, R6, UR6, PT ;  /* 0x0000000606007c0c */ /* 0x000fe2000bf05070 */
[----:B------:R-:W-:Y:S02]  /*3670*/  IMAD R14, R13, R4, RZ ;  /* 0x000000040d0e7224 */ /* 0x000fe400078e02ff */
[----:B------:R-:W-:Y:S01]  /*3680*/  IMAD.MOV.U32 R13, RZ, RZ, R3 ;  /* 0x000000ffff0d7224 */ /* 0x000fe200078e0003 */
[----:B------:R-:W-:Y:S01]  /*3690*/  ISETP.NE.AND.EX P0, PT, R7, UR7, PT, P0 ;  /* 0x0000000707007c0c */ /* 0x000fe2000bf05300 */
[-C--:B------:R-:W-:Y:S02]  /*36a0*/  IMAD R5, R5, R15.reuse, R14 ;  /* 0x0000000f05057224 */ /* 0x080fe400078e020e */
[----:B------:R-:W-:-:S04]  /*36b0*/  IMAD.WIDE.U32 R12, R4, R15, R12 ;  /* 0x0000000f040c7225 */ /* 0x000fc800078e000c */
[----:B------:R-:W-:Y:S02]  /*36c0*/  IMAD.IADD R5, R13, 0x1, R5 ;  /* 0x000000010d057824 */ /* 0x000fe400078e0205 */
[----:B------:R-:W-:-:S05]  /*36d0*/  IMAD.MOV.U32 R4, RZ, RZ, R12 ;  /* 0x000000ffff047224 */ /* 0x000fca00078e000c */
[----:B------:R1:W-:Y:S01]  /*36e0*/  STG.E.64 desc[UR18][R8.64], R4 ;  /* 0x0000000408007986 */ /* 0x0003e2000c101b12 */
[----:B------:R-:W-:Y:S05]  /*36f0*/  @!P0 EXIT ;  /* 0x000000000000894d */ /* 0x000fea0003800000 */
[----:B------:R-:W-:Y:S01]  /*3700*/  IMAD.MOV.U32 R0, RZ, RZ, R12 ;  /* 0x000000ffff007224 */ /* 0x000fe200078e000c */
[----:B------:R-:W-:Y:S01]  /*3710*/  UMOV UR4, UR6 ;  /* 0x0000000600047c82 */ /* 0x000fe20008000000 */
[----:B------:R-:W-:Y:S01]  /*3720*/  IMAD.MOV.U32 R3, RZ, RZ, R5 ;  /* 0x000000ffff037224 */ /* 0x000fe200078e0005 */
[----:B------:R-:W-:Y:S01]  /*3730*/  UMOV UR5, UR7 ;  /* 0x0000000700057c82 */ /* 0x000fe20008000000 */
[----:B------:R-:W-:Y:S05]  /*3740*/  BRA `(.L_x_15) ;  /* 0xffffffcc00587947 */ /* 0x000fea000383ffff */
.L_x_1:
[C---:B------:R-:W-:Y:S02]  /*3750*/  ISETP.GE.U32.AND P0, PT, R6.reuse, 0x8, PT ;  /* 0x000000080600780c */ /* 0x040fe40003f06070 */
[----:B------:R-:W-:Y:S02]  /*3760*/  CS2R R4, SRZ ;  /* 0x0000000000047805 */ /* 0x000fe4000001ff00 */
[----:B------:R-:W-:Y:S02]  /*3770*/  LOP3.LUT R0, R6, 0x7, RZ, 0xc0, !PT ;  /* 0x0000000706007812 */ /* 0x000fe400078ec0ff */
[----:B------:R-:W-:Y:S02]  /*3780*/  ISETP.GE.U32.AND.EX P0, PT, R7, RZ, PT, P0 ;  /* 0x000000ff0700720c */ /* 0x000fe40003f06100 */
[----:B------:R-:W-:-:S04]  /*3790*/  ISETP.NE.U32.AND P1, PT, R0, RZ, PT ;  /* 0x000000ff0000720c */ /* 0x000fc80003f25070 */
[----:B------:R-:W-:-:S07]  /*37a0*/  ISETP.NE.AND.EX P1, PT, RZ, RZ, PT, P1 ;  /* 0x000000ffff00720c */ /* 0x000fce0003f25310 */
[----:B------:R-:W-:Y:S02]  /*37b0*/  @P0 LOP3.LUT R5, R6, 0xfffffff8, RZ, 0xc0, !PT ;  /* 0xfffffff806050812 */ /* 0x000fe400078ec0ff */
[----:B------:R-:W-:-:S03]  /*37c0*/  @P0 LOP3.LUT R4, R7, 0x7fffffff, RZ, 0xc0, !PT ;  /* 0x7fffffff07040812 */ /* 0x000fc600078ec0ff */
[----:B------:R-:W-:Y:S02]  /*37d0*/  @P0 IMAD.MOV.U32 R2, RZ, RZ, R5 ;  /* 0x000000ffff020224 */ /* 0x000fe400078e0005 */
[----:B------:R-:W-:-:S05]  /*37e0*/  @P0 IMAD.MOV.U32 R3, RZ, RZ, R4 ;  /* 0x000000ffff030224 */ /* 0x000fca00078e0004 */
[----:B------:R1:W-:Y:S01]  /*37f0*/  @P0 STG.E.64 desc[UR18][R8.64], R2 ;  /* 0x0000000208000986 */ /* 0x0003e2000c101b12 */
[----:B------:R-:W-:Y:S05]  /*3800*/  @!P1 EXIT ;  /* 0x000000000000994d */ /* 0x000fea0003800000 */
[----:B------:R-:W-:Y:S02]  /*3810*/  ISETP.GE.U32.AND P0, PT, R0, 0x4, PT ;  /* 0x000000040000780c */ /* 0x000fe40003f06070 */
[----:B------:R-:W-:Y:S02]  /*3820*/  LOP3.LUT R0, R6, 0x3, RZ, 0xc0, !PT ;  /* 0x0000000306007812 */ /* 0x000fe400078ec0ff */
[----:B------:R-:W-:Y:S02]  /*3830*/  ISETP.GE.U32.AND.EX P0, PT, RZ, RZ, PT, P0 ;  /* 0x000000ffff00720c */ /* 0x000fe40003f06100 */
[----:B------:R-:W-:-:S04]  /*3840*/  ISETP.NE.U32.AND P1, PT, R0, RZ, PT ;  /* 0x000000ff0000720c */ /* 0x000fc80003f25070 */
[----:B------:R-:W-:-:S07]  /*3850*/  ISETP.NE.AND.EX P1, PT, RZ, RZ, PT, P1 ;  /* 0x000000ffff00720c */ /* 0x000fce0003f25310 */
[----:B------:R-:W-:-:S05]  /*3860*/  @P0 IADD3 R5, P2, PT, R5, 0x4, RZ ;  /* 0x0000000405050810 */ /* 0x000fca0007f5e0ff */
[----:B------:R-:W-:Y:S02]  /*3870*/  @P0 IMAD.X R4, RZ, RZ, R4, P2 ;  /* 0x000000ffff040224 */ /* 0x000fe400010e0604 */
[----:B-1----:R-:W-:Y:S02]  /*3880*/  @P0 IMAD.MOV.U32 R2, RZ, RZ, R5 ;  /* 0x000000ffff020224 */ /* 0x002fe400078e0005 */
[----:B------:R-:W-:-:S05]  /*3890*/  @P0 IMAD.MOV.U32 R3, RZ, RZ, R4 ;  /* 0x000000ffff030224 */ /* 0x000fca00078e0004 */
[----:B------:R1:W-:Y:S01]  /*38a0*/  @P0 STG.E.64 desc[UR18][R8.64], R2 ;  /* 0x0000000208000986 */ /* 0x0003e2000c101b12 */
[----:B------:R-:W-:Y:S05]  /*38b0*/  @!P1 EXIT ;  /* 0x000000000000994d */ /* 0x000fea0003800000 */
[----:B------:R-:W-:Y:S02]  /*38c0*/  ISETP.NE.U32.AND P0, PT, R0, 0x1, PT ;  /* 0x000000010000780c */ /* 0x000fe40003f05070 */
[C---:B-1----:R-:W-:Y:S02]  /*38d0*/  IADD3 R2, P1, PT, R5.reuse, 0x2, RZ ;  /* 0x0000000205027810 */ /* 0x042fe40007f3e0ff */
[----:B------:R-:W-:Y:S02]  /*38e0*/  ISETP.NE.AND.EX P0, PT, RZ, RZ, PT, P0 ;  /* 0x000000ffff00720c */ /* 0x000fe40003f05300 */
[----:B------:R-:W-:Y:S01]  /*38f0*/  LOP3.LUT R3, R6, 0x1, RZ, 0xc0, !PT ;  /* 0x0000000106037812 */ /* 0x000fe200078ec0ff */
[----:B------:R-:W-:Y:S01]  /*3900*/  IMAD.X R0, RZ, RZ, R4, P1 ;  /* 0x000000ffff007224 */ /* 0x000fe200008e0604 */
[----:B------:R-:W-:-:S04]  /*3910*/  SEL R2, R5, R2, !P0 ;  /* 0x0000000205027207 */ /* 0x000fc80004000000 */
[----:B------:R-:W-:Y:S02]  /*3920*/  SEL R0, R4, R0, !P0 ;  /* 0x0000000004007207 */ /* 0x000fe40004000000 */
[----:B------:R-:W-:-:S05]  /*3930*/  IADD3 R2, P0, PT, R2, R3, RZ ;  /* 0x0000000302027210 */ /* 0x000fca0007f1e0ff */
[----:B------:R-:W-:-:S05]  /*3940*/  IMAD.X R3, RZ, RZ, R0, P0 ;  /* 0x000000ffff037224 */ /* 0x000fca00000e0600 */
[----:B------:R-:W-:Y:S01]  /*3950*/  STG.E.64 desc[UR18][R8.64], R2 ;  /* 0x0000000208007986 */ /* 0x000fe2000c101b12 */
[----:B------:R-:W-:Y:S05]  /*3960*/  EXIT ;  /* 0x000000000000794d */ /* 0x000fea0003800000 */
        .weak           $__internal_0_$__cuda_sm20_div_rn_f64_full
        .type           $__internal_0_$__cuda_sm20_div_rn_f64_full,@function
        .size           $__internal_0_$__cuda_sm20_div_rn_f64_full,($__internal_1_$__cuda_sm20_div_s64 - $__internal_0_$__cuda_sm20_div_rn_f64_full)
$__internal_0_$__cuda_sm20_div_rn_f64_full:
[C---:B------:R-:W-:Y:S01]  /*3970*/  FSETP.GEU.AND P0, PT, |R13|.reuse, 1.469367938527859385e-39, PT ;  /* 0x001000000d00780b */ /* 0x040fe20003f0e200 */
[----:B------:R-:W-:Y:S01]  /*3980*/  IMAD.MOV.U32 R16, RZ, RZ, 0x1 ;  /* 0x00000001ff107424 */ /* 0x000fe200078e00ff */
[C---:B------:R-:W-:Y:S01]  /*3990*/  LOP3.LUT R2, R13.reuse, 0x800fffff, RZ, 0xc0, !PT ;  /* 0x800fffff0d027812 */ /* 0x040fe200078ec0ff */
[----:B------:R-:W-:Y:S01]  /*39a0*/  IMAD.MOV.U32 R22, RZ, RZ, 0x1ca00000 ;  /* 0x1ca00000ff167424 */ /* 0x000fe200078e00ff */
[----:B------:R-:W-:Y:S02]  /*39b0*/  LOP3.LUT R20, R13, 0x7ff00000, RZ, 0xc0, !PT ;  /* 0x7ff000000d147812 */ /* 0x000fe400078ec0ff */
[----:B------:R-:W-:Y:S01]  /*39c0*/  LOP3.LUT R3, R2, 0x3ff00000, RZ, 0xfc, !PT ;  /* 0x3ff0000002037812 */ /* 0x000fe200078efcff */
[----:B------:R-:W-:Y:S01]  /*39d0*/  IMAD.MOV.U32 R2, RZ, RZ, R12 ;  /* 0x000000ffff027224 */ /* 0x000fe200078e000c */
[----:B------:R-:W-:-:S04]  /*39e0*/  LOP3.LUT R9, R11, 0x7ff00000, RZ, 0xc0, !PT ;  /* 0x7ff000000b097812 */ /* 0x000fc800078ec0ff */
[----:B------:R-:W-:Y:S01]  /*39f0*/  ISETP.GE.U32.AND P1, PT, R9, R20, PT ;  /* 0x000000140900720c */ /* 0x000fe20003f26070 */
[----:B------:R-:W-:Y:S01]  /*3a00*/  @!P0 DMUL R2, R12, 8.98846567431157953865e+307 ;  /* 0x7fe000000c028828 */ /* 0x000fe20000000000 */
[----:B------:R-:W-:-:S05]  /*3a10*/  IMAD.MOV.U32 R23, RZ, RZ, R9 ;  /* 0x000000ffff177224 */ /* 0x000fca00078e0009 */
[----:B------:R-:W0:Y:S02]  /*3a20*/  MUFU.RCP64H R17, R3 ;  /* 0x0000000300117308 */ /* 0x000e240000001800 */
[----:B0-----:R-:W-:-:S08]  /*3a30*/  DFMA R14, R16, -R2, 1 ;  /* 0x3ff00000100e742b */ /* 0x001fd00000000802 */
[----:B------:R-:W-:-:S08]  /*3a40*/  DFMA R14, R14, R14, R14 ;  /* 0x0000000e0e0e722b */ /* 0x000fd0000000000e */
[----:B------:R-:W-:Y:S01]  /*3a50*/  DFMA R16, R16, R14, R16 ;  /* 0x0000000e1010722b */ /* 0x000fe20000000010 */
[----:B------:R-:W-:Y:S01]  /*3a60*/  SEL R15, R22, 0x63400000, !P1 ;  /* 0x63400000160f7807 */ /* 0x000fe20004800000 */
[----:B------:R-:W-:Y:S01]  /*3a70*/  IMAD.MOV.U32 R14, RZ, RZ, R10 ;  /* 0x000000ffff0e7224 */ /* 0x000fe200078e000a */
[----:B------:R-:W-:Y:S02]  /*3a80*/  FSETP.GEU.AND P1, PT, |R11|, 1.469367938527859385e-39, PT ;  /* 0x001000000b00780b */ /* 0x000fe40003f2e200 */
[----:B------:R-:W-:-:S03]  /*3a90*/  LOP3.LUT R15, R15, 0x800fffff, R11, 0xf8, !PT ;  /* 0x800fffff0f0f7812 */ /* 0x000fc600078ef80b */
[----:B------:R-:W-:-:S08]  /*3aa0*/  DFMA R18, R16, -R2, 1 ;  /* 0x3ff000001012742b */ /* 0x000fd00000000802 */
[----:B------:R-:W-:Y:S01]  /*3ab0*/  DFMA R16, R16, R18, R16 ;  /* 0x000000121010722b */ /* 0x000fe20000000010 */
[----:B------:R-:W-:Y:S10]  /*3ac0*/  @P1 BRA `(.L_x_16) ;  /* 0x0000000000201947 */ /* 0x000ff40003800000 */
[----:B------:R-:W-:-:S04]  /*3ad0*/  LOP3.LUT R18, R13, 0x7ff00000, RZ, 0xc0, !PT ;  /* 0x7ff000000d127812 */ /* 0x000fc800078ec0ff */
[----:B------:R-:W-:Y:S01]  /*3ae0*/  ISETP.GE.U32.AND P1, PT, R9, R18, PT ;  /* 0x000000120900720c */ /* 0x000fe20003f26070 */
[----:B------:R-:W-:-:S03]  /*3af0*/  IMAD.MOV.U32 R18, RZ, RZ, RZ ;  /* 0x000000ffff127224 */ /* 0x000fc600078e00ff */
[----:B------:R-:W-:-:S04]  /*3b00*/  SEL R19, R22, 0x63400000, !P1 ;  /* 0x6340000016137807 */ /* 0x000fc80004800000 */
[----:B------:R-:W-:-:S04]  /*3b10*/  LOP3.LUT R19, R19, 0x80000000, R11, 0xf8, !PT ;  /* 0x8000000013137812 */ /* 0x000fc800078ef80b */
[----:B------:R-:W-:-:S06]  /*3b20*/  LOP3.LUT R19, R19, 0x100000, RZ, 0xfc, !PT ;  /* 0x0010000013137812 */ /* 0x000fcc00078efcff */
[----:B------:R-:W-:-:S10]  /*3b30*/  DFMA R14, R14, 2, -R18 ;  /* 0x400000000e0e782b */ /* 0x000fd40000000812 */
[----:B------:R-:W-:-:S07]  /*3b40*/  LOP3.LUT R23, R15, 0x7ff00000, RZ, 0xc0, !PT ;  /* 0x7ff000000f177812 */ /* 0x000fce00078ec0ff */
.L_x_16:
[----:B------:R-:W-:Y:S01]  /*3b50*/  IMAD.MOV.U32 R24, RZ, RZ, R20 ;  /* 0x000000ffff187224 */ /* 0x000fe200078e0014 */
[----:B------:R-:W-:Y:S01]  /*3b60*/  @!P0 LOP3.LUT R24, R3, 0x7ff00000, RZ, 0xc0, !PT ;  /* 0x7ff0000003188812 */ /* 0x000fe200078ec0ff */
[----:B------:R-:W-:Y:S01]  /*3b70*/  VIADD R25, R23, 0xffffffff ;  /* 0xffffffff17197836 */ /* 0x000fe20000000000 */
[----:B------:R-:W-:-:S04]  /*3b80*/  DMUL R18, R16, R14 ;  /* 0x0000000e10127228 */ /* 0x000fc80000000000 */
[----:B------:R-:W-:Y:S01]  /*3b90*/  ISETP.GT.U32.AND P0, PT, R25, 0x7feffffe, PT ;  /* 0x7feffffe1900780c */ /* 0x000fe20003f04070 */
[----:B------:R-:W-:-:S03]  /*3ba0*/  VIADD R25, R24, 0xffffffff ;  /* 0xffffffff18197836 */ /* 0x000fc60000000000 */
[----:B------:R-:W-:Y:S02]  /*3bb0*/  DFMA R20, R18, -R2, R14 ;  /* 0x800000021214722b */ /* 0x000fe4000000000e */
[----:B------:R-:W-:-:S06]  /*3bc0*/  ISETP.GT.U32.OR P0, PT, R25, 0x7feffffe, P0 ;  /* 0x7feffffe1900780c */ /* 0x000fcc0000704470 */
[----:B------:R-:W-:-:S07]  /*3bd0*/  DFMA R16, R16, R20, R18 ;  /* 0x000000141010722b */ /* 0x000fce0000000012 */
[----:B------:R-:W-:Y:S05]  /*3be0*/  @P0 BRA `(.L_x_17) ;  /* 0x00000000006c0947 */ /* 0x000fea0003800000 */
[----:B------:R-:W-:-:S04]  /*3bf0*/  LOP3.LUT R18, R13, 0x7ff00000, RZ, 0xc0, !PT ;  /* 0x7ff000000d127812 */ /* 0x000fc800078ec0ff */
[CC--:B------:R-:W-:Y:S02]  /*3c00*/  VIADDMNMX R10, R9.reuse, -R18.reuse, 0xb9600000, !PT ;  /* 0xb9600000090a7446 */ /* 0x0c0fe40007800912 */
[----:B------:R-:W-:Y:S02]  /*3c10*/  ISETP.GE.U32.AND P0, PT, R9, R18, PT ;  /* 0x000000120900720c */ /* 0x000fe40003f06070 */
[----:B------:R-:W-:Y:S01]  /*3c20*/  VIMNMX R9, PT, PT, R10, 0x46a00000, PT ;  /* 0x46a000000a097848 */ /* 0x000fe20003fe0100 */
[----:B------:R-:W-:Y:S01]  /*3c30*/  IMAD.MOV.U32 R10, RZ, RZ, RZ ;  /* 0x000000ffff0a7224 */ /* 0x000fe200078e00ff */
[----:B------:R-:W-:-:S05]  /*3c40*/  SEL R22, R22, 0x63400000, !P0 ;  /* 0x6340000016167807 */ /* 0x000fca0004000000 */
[----:B------:R-:W-:-:S04]  /*3c50*/  IMAD.IADD R9, R9, 0x1, -R22 ;  /* 0x0000000109097824 */ /* 0x000fc800078e0a16 */
[----:B------:R-:W-:-:S06]  /*3c60*/  VIADD R11, R9, 0x7fe00000 ;  /* 0x7fe00000090b7836 */ /* 0x000fcc0000000000 */
[----:B------:R-:W-:-:S10]  /*3c70*/  DMUL R18, R16, R10 ;  /* 0x0000000a10127228 */ /* 0x000fd40000000000 */
[----:B------:R-:W-:-:S13]  /*3c80*/  FSETP.GTU.AND P0, PT, |R19|, 1.469367938527859385e-39, PT ;  /* 0x001000001300780b */ /* 0x000fda0003f0c200 */
[----:B------:R-:W-:Y:S05]  /*3c90*/  @P0 BRA `(.L_x_18) ;  /* 0x0000000000940947 */ /* 0x000fea0003800000 */
[----:B------:R-:W-:Y:S01]  /*3ca0*/  DFMA R2, R16, -R2, R14 ;  /* 0x800000021002722b */ /* 0x000fe2000000000e */
[----:B------:R-:W-:-:S09]  /*3cb0*/  IMAD.MOV.U32 R10, RZ, RZ, RZ ;  /* 0x000000ffff0a7224 */ /* 0x000fd200078e00ff */
[C---:B------:R-:W-:Y:S02]  /*3cc0*/  FSETP.NEU.AND P0, PT, R3.reuse, RZ, PT ;  /* 0x000000ff0300720b */ /* 0x040fe40003f0d000 */
[----:B------:R-:W-:-:S04]  /*3cd0*/  LOP3.LUT R13, R3, 0x80000000, R13, 0x48, !PT ;  /* 0x80000000030d7812 */ /* 0x000fc800078e480d */
[----:B------:R-:W-:-:S07]  /*3ce0*/  LOP3.LUT R11, R13, R11, RZ, 0xfc, !PT ;  /* 0x0000000b0d0b7212 */ /* 0x000fce00078efcff */
[----:B------:R-:W-:Y:S05]  /*3cf0*/  @!P0 BRA `(.L_x_18) ;  /* 0x00000000007c8947 */ /* 0x000fea0003800000 */
[----:B------:R-:W-:Y:S01]  /*3d00*/  IMAD.MOV R3, RZ, RZ, -R9 ;  /* 0x000000ffff037224 */ /* 0x000fe200078e0a09 */
[----:B------:R-:W-:Y:S01]  /*3d10*/  DMUL.RP R10, R16, R10 ;  /* 0x0000000a100a7228 */ /* 0x000fe20000008000 */
[----:B------:R-:W-:Y:S01]  /*3d20*/  IMAD.MOV.U32 R2, RZ, RZ, RZ ;  /* 0x000000ffff027224 */ /* 0x000fe200078e00ff */
[----:B------:R-:W-:-:S05]  /*3d30*/  IADD3 R9, PT, PT, -R9, -0x43300000, RZ ;  /* 0xbcd0000009097810 */ /* 0x000fca0007ffe1ff */
[----:B------:R-:W-:-:S03]  /*3d40*/  DFMA R2, R18, -R2, R16 ;  /* 0x800000021202722b */ /* 0x000fc60000000010 */
[----:B------:R-:W-:-:S07]  /*3d50*/  LOP3.LUT R13, R11, R13, RZ, 0x3c, !PT ;  /* 0x0000000d0b0d7212 */ /* 0x000fce00078e3cff */
[----:B------:R-:W-:-:S04]  /*3d60*/  FSETP.NEU.AND P0, PT, |R3|, R9, PT ;  /* 0x000000090300720b */ /* 0x000fc80003f0d200 */
[----:B------:R-:W-:Y:S02]  /*3d70*/  FSEL R18, R10, R18, !P0 ;  /* 0x000000120a127208 */ /* 0x000fe40004000000 */
[----:B------:R-:W-:Y:S01]  /*3d80*/  FSEL R19, R13, R19, !P0 ;  /* 0x000000130d137208 */ /* 0x000fe20004000000 */
[----:B------:R-:W-:Y:S06]  /*3d90*/  BRA `(.L_x_18) ;  /* 0x0000000000547947 */ /* 0x000fec0003800000 */
.L_x_17:
[----:B------:R-:W-:-:S14]  /*3da0*/  DSETP.NAN.AND P0, PT, R10, R10, PT ;  /* 0x0000000a0a00722a */ /* 0x000fdc0003f08000 */
[----:B------:R-:W-:Y:S05]  /*3db0*/  @P0 BRA `(.L_x_19) ;  /* 0x0000000000440947 */ /* 0x000fea0003800000 */
[----:B------:R-:W-:-:S14]  /*3dc0*/  DSETP.NAN.AND P0, PT, R12, R12, PT ;  /* 0x0000000c0c00722a */ /* 0x000fdc0003f08000 */
[----:B------:R-:W-:Y:S05]  /*3dd0*/  @P0 BRA `(.L_x_20) ;  /* 0x0000000000300947 */ /* 0x000fea0003800000 */
[----:B------:R-:W-:Y:S01]  /*3de0*/  ISETP.NE.AND P0, PT, R23, R24, PT ;  /* 0x000000181700720c */ /* 0x000fe20003f05270 */
[----:B------:R-:W-:Y:S02]  /*3df0*/  IMAD.MOV.U32 R18, RZ, RZ, 0x0 ;  /* 0x00000000ff127424 */ /* 0x000fe400078e00ff */
[----:B------:R-:W-:-:S10]  /*3e00*/  IMAD.MOV.U32 R19, RZ, RZ, -0x80000 ;  /* 0xfff80000ff137424 */ /* 0x000fd400078e00ff */
[----:B------:R-:W-:Y:S05]  /*3e10*/  @!P0 BRA `(.L_x_18) ;  /* 0x0000000000348947 */ /* 0x000fea0003800000 */
[----:B------:R-:W-:Y:S02]  /*3e20*/  ISETP.NE.AND P0, PT, R23, 0x7ff00000, PT ;  /* 0x7ff000001700780c */ /* 0x000fe40003f05270 */
[----:B------:R-:W-:Y:S02]  /*3e30*/  LOP3.LUT R19, R11, 0x80000000, R13, 0x48, !PT ;  /* 0x800000000b137812 */ /* 0x000fe400078e480d */
[----:B------:R-:W-:-:S13]  /*3e40*/  ISETP.EQ.OR P0, PT, R24, RZ, !P0 ;  /* 0x000000ff1800720c */ /* 0x000fda0004702670 */
[----:B------:R-:W-:Y:S01]  /*3e50*/  @P0 LOP3.LUT R2, R19, 0x7ff00000, RZ, 0xfc, !PT ;  /* 0x7ff0000013020812 */ /* 0x000fe200078efcff */
[----:B------:R-:W-:Y:S02]  /*3e60*/  @!P0 IMAD.MOV.U32 R18, RZ, RZ, RZ ;  /* 0x000000ffff128224 */ /* 0x000fe400078e00ff */
[----:B------:R-:W-:Y:S02]  /*3e70*/  @P0 IMAD.MOV.U32 R18, RZ, RZ, RZ ;  /* 0x000000ffff120224 */ /* 0x000fe400078e00ff */
[----:B------:R-:W-:Y:S01]  /*3e80*/  @P0 IMAD.MOV.U32 R19, RZ, RZ, R2 ;  /* 0x000000ffff130224 */ /* 0x000fe200078e0002 */
[----:B------:R-:W-:Y:S06]  /*3e90*/  BRA `(.L_x_18) ;  /* 0x0000000000147947 */ /* 0x000fec0003800000 */
.L_x_20:
[----:B------:R-:W-:Y:S01]  /*3ea0*/  LOP3.LUT R19, R13, 0x80000, RZ, 0xfc, !PT ;  /* 0x000800000d137812 */ /* 0x000fe200078efcff */
[----:B------:R-:W-:Y:S01]  /*3eb0*/  IMAD.MOV.U32 R18, RZ, RZ, R12 ;  /* 0x000000ffff127224 */ /* 0x000fe200078e000c */
[----:B------:R-:W-:Y:S06]  /*3ec0*/  BRA `(.L_x_18) ;  /* 0x0000000000087947 */ /* 0x000fec0003800000 */
.L_x_19:
[----:B------:R-:W-:Y:S01]  /*3ed0*/  LOP3.LUT R19, R11, 0x80000, RZ, 0xfc, !PT ;  /* 0x000800000b137812 */ /* 0x000fe200078efcff */
[----:B------:R-:W-:-:S07]  /*3ee0*/  IMAD.MOV.U32 R18, RZ, RZ, R10 ;  /* 0x000000ffff127224 */ /* 0x000fce00078e000a */
.L_x_18:
[----:B------:R-:W-:Y:S02]  /*3ef0*/  IMAD.MOV.U32 R2, RZ, RZ, R0 ;  /* 0x000000ffff027224 */ /* 0x000fe400078e0000 */
[----:B------:R-:W-:-:S04]  /*3f00*/  IMAD.MOV.U32 R3, RZ, RZ, 0x0 ;  /* 0x00000000ff037424 */ /* 0x000fc800078e00ff */
[----:B------:R-:W-:Y:S05]  /*3f10*/  RET.REL.NODEC R2 `(_Z4vfunPsxPxS0_xx) ;  /* 0xffffffc002387950 */ /* 0x000fea0003c3ffff */
        .weak           $__internal_1_$__cuda_sm20_div_s64
        .type           $__internal_1_$__cuda_sm20_div_s64,@function
        .size           $__internal_1_$__cuda_sm20_div_s64,($_Z4vfunPsxPxS0_xx$__internal_accurate_pow - $__internal_1_$__cuda_sm20_div_s64)
$__internal_1_$__cuda_sm20_div_s64:
[-C--:B------:R-:W-:Y:S02]  /*3f20*/  IADD3 R13, P1, PT, RZ, -R6.reuse, RZ ;  /* 0x80000006ff0d7210 */ /* 0x080fe40007f3e0ff */
[----:B------:R-:W-:Y:S02]  /*3f30*/  ISETP.GE.AND P0, PT, R7, RZ, PT ;  /* 0x000000ff0700720c */ /* 0x000fe40003f06270 */
[----:B------:R-:W-:Y:S01]  /*3f40*/  ISETP.GE.AND P3, PT, R5, RZ, PT ;  /* 0x000000ff0500720c */ /* 0x000fe20003f66270 */
[----:B------:R-:W-:Y:S01]  /*3f50*/  IMAD.X R15, RZ, RZ, ~R7, P1 ;  /* 0x000000ffff0f7224 */ /* 0x000fe200008e0e07 */
[----:B------:R-:W-:-:S04]  /*3f60*/  SEL R12, R13, R6, !P0 ;  /* 0x000000060d0c7207 */ /* 0x000fc80004000000 */
[----:B------:R-:W-:-:S04]  /*3f70*/  SEL R13, R15, R7, !P0 ;  /* 0x000000070f0d7207 */ /* 0x000fc80004000000 */
[----:B------:R-:W0:Y:S08]  /*3f80*/  I2F.U64.RP R15, R12 ;  /* 0x0000000c000f7312 */ /* 0x000e300000309000 */
[----:B0-----:R-:W0:Y:S02]  /*3f90*/  MUFU.RCP R15, R15 ;  /* 0x0000000f000f7308 */ /* 0x001e240000001000 */
[----:B0-----:R-:W-:-:S06]  /*3fa0*/  VIADD R16, R15, 0x1ffffffe ;  /* 0x1ffffffe0f107836 */ /* 0x001fcc0000000000 */
[----:B------:R-:W0:Y:S02]  /*3fb0*/  F2I.U64.TRUNC R16, R16 ;  /* 0x0000001000107311 */ /* 0x000e24000020d800 */
[----:B0-----:R-:W-:-:S04]  /*3fc0*/  IMAD.WIDE.U32 R18, R16, R12, RZ ;  /* 0x0000000c10127225 */ /* 0x001fc800078e00ff */
[----:B------:R-:W-:Y:S01]  /*3fd0*/  IMAD R19, R16, R13, R19 ;  /* 0x0000000d10137224 */ /* 0x000fe200078e0213 */
[----:B------:R-:W-:-:S03]  /*3fe0*/  IADD3 R21, P0, PT, RZ, -R18, RZ ;  /* 0x80000012ff157210 */ /* 0x000fc60007f1e0ff */
[----:B------:R-:W-:Y:S02]  /*3ff0*/  IMAD R19, R17, R12, R19 ;  /* 0x0000000c11137224 */ /* 0x000fe400078e0213 */
[----:B------:R-:W-:-:S04]  /*4000*/  IMAD.HI.U32 R18, R16, R21, RZ ;  /* 0x0000001510127227 */ /* 0x000fc800078e00ff */
[----:B------:R-:W-:Y:S02]  /*4010*/  IMAD.X R23, RZ, RZ, ~R19, P0 ;  /* 0x000000ffff177224 */ /* 0x000fe400000e0e13 */
[----:B------:R-:W-:Y:S02]  /*4020*/  IMAD.MOV.U32 R19, RZ, RZ, R16 ;  /* 0x000000ffff137224 */ /* 0x000fe400078e0010 */
[-C--:B------:R-:W-:Y:S02]  /*4030*/  IMAD R15, R17, R23.reuse, RZ ;  /* 0x00000017110f7224 */ /* 0x080fe400078e02ff */
[----:B------:R-:W-:-:S04]  /*4040*/  IMAD.WIDE.U32 R18, P0, R16, R23, R18 ;  /* 0x0000001710127225 */ /* 0x000fc80007800012 */
[----:B------:R-:W-:-:S04]  /*4050*/  IMAD.HI.U32 R23, R17, R23, RZ ;  /* 0x0000001711177227 */ /* 0x000fc800078e00ff */
[----:B------:R-:W-:-:S04]  /*4060*/  IMAD.HI.U32 R18, P1, R17, R21, R18 ;  /* 0x0000001511127227 */ /* 0x000fc80007820012 */
[----:B------:R-:W-:Y:S01]  /*4070*/  IMAD.X R17, R23, 0x1, R17, P0 ;  /* 0x0000000117117824 */ /* 0x000fe200000e0611 */
[----:B------:R-:W-:-:S04]  /*4080*/  IADD3 R19, P2, PT, R15, R18, RZ ;  /* 0x000000120f137210 */ /* 0x000fc80007f5e0ff */
[----:B------:R-:W-:Y:S01]  /*4090*/  IADD3.X R17, PT, PT, RZ, RZ, R17, P2, P1 ;  /* 0x000000ffff117210 */ /* 0x000fe200017e2411 */
[----:B------:R-:W-:-:S04]  /*40a0*/  IMAD.WIDE.U32 R20, R19, R12, RZ ;  /* 0x0000000c13147225 */ /* 0x000fc800078e00ff */
[----:B------:R-:W-:Y:S01]  /*40b0*/  IMAD R15, R19, R13, R21 ;  /* 0x0000000d130f7224 */ /* 0x000fe200078e0215 */
[----:B------:R-:W-:-:S03]  /*40c0*/  IADD3 R21, P0, PT, RZ, -R20, RZ ;  /* 0x80000014ff157210 */ /* 0x000fc60007f1e0ff */
[----:B------:R-:W-:Y:S02]  /*40d0*/  IMAD R15, R17, R12, R15 ;  /* 0x0000000c110f7224 */ /* 0x000fe400078e020f */
[----:B------:R-:W-:-:S04]  /*40e0*/  IMAD.HI.U32 R18, R19, R21, RZ ;  /* 0x0000001513127227 */ /* 0x000fc800078e00ff */
[----:B------:R-:W-:Y:S01]  /*40f0*/  IMAD.X R16, RZ, RZ, ~R15, P0 ;  /* 0x000000ffff107224 */ /* 0x000fe200000e0e0f */
[----:B------:R-:W-:-:S03]  /*4100*/  IADD3 R15, P4, PT, RZ, -R4, RZ ;  /* 0x80000004ff0f7210 */ /* 0x000fc60007f9e0ff */
[----:B------:R-:W-:Y:S01]  /*4110*/  IMAD.WIDE.U32 R18, P0, R19, R16, R18 ;  /* 0x0000001013127225 */ /* 0x000fe20007800012 */
[----:B------:R-:W-:-:S03]  /*4120*/  SEL R15, R15, R4, !P3 ;  /* 0x000000040f0f7207 */ /* 0x000fc60005800000 */
[----:B------:R-:W-:-:S04]  /*4130*/  IMAD.HI.U32 R18, P1, R17, R21, R18 ;  /* 0x0000001511127227 */ /* 0x000fc80007820012 */
[CC--:B------:R-:W-:Y:S02]  /*4140*/  IMAD R19, R17.reuse, R16.reuse, RZ ;  /* 0x0000001011137224 */ /* 0x0c0fe400078e02ff */
[----:B------:R-:W-:-:S03]  /*4150*/  IMAD.HI.U32 R16, R17, R16, RZ ;  /* 0x0000001011107227 */ /* 0x000fc600078e00ff */
[----:B------:R-:W-:Y:S01]  /*4160*/  IADD3 R18, P2, PT, R19, R18, RZ ;  /* 0x0000001213127210 */ /* 0x000fe20007f5e0ff */
[----:B------:R-:W-:Y:S02]  /*4170*/  IMAD.X R19, RZ, RZ, ~R5, P4 ;  /* 0x000000ffff137224 */ /* 0x000fe400020e0e05 */
[----:B------:R-:W-:Y:S02]  /*4180*/  IMAD.X R17, R16, 0x1, R17, P0 ;  /* 0x0000000110117824 */ /* 0x000fe400000e0611 */
[C---:B------:R-:W-:Y:S01]  /*4190*/  IMAD.HI.U32 R16, R18.reuse, R15, RZ ;  /* 0x0000000f12107227 */ /* 0x040fe200078e00ff */
[----:B------:R-:W-:Y:S02]  /*41a0*/  SEL R19, R19, R5, !P3 ;  /* 0x0000000513137207 */ /* 0x000fe40005800000 */
[----:B------:R-:W-:Y:S01]  /*41b0*/  IADD3.X R20, PT, PT, RZ, RZ, R17, P2, P1 ;  /* 0x000000ffff147210 */ /* 0x000fe200017e2411 */
[----:B------:R-:W-:Y:S02]  /*41c0*/  IMAD.MOV.U32 R17, RZ, RZ, RZ ;  /* 0x000000ffff117224 */ /* 0x000fe400078e00ff */
[----:B------:R-:W-:-:S04]  /*41d0*/  IMAD.WIDE.U32 R16, R18, R19, R16 ;  /* 0x0000001312107225 */ /* 0x000fc800078e0010 */
[C---:B------:R-:W-:Y:S02]  /*41e0*/  IMAD R21, R20.reuse, R19, RZ ;  /* 0x0000001314157224 */ /* 0x040fe400078e02ff */
[----:B------:R-:W-:-:S04]  /*41f0*/  IMAD.HI.U32 R16, P0, R20, R15, R16 ;  /* 0x0000000f14107227 */ /* 0x000fc80007800010 */
[----:B------:R-:W-:Y:S01]  /*4200*/  IMAD.HI.U32 R23, R20, R19, RZ ;  /* 0x0000001314177227 */ /* 0x000fe200078e00ff */
[----:B------:R-:W-:-:S03]  /*4210*/  IADD3 R21, P1, PT, R21, R16, RZ ;  /* 0x0000001015157210 */ /* 0x000fc60007f3e0ff */
[----:B------:R-:W-:Y:S02]  /*4220*/  IMAD.X R23, RZ, RZ, R23, P0 ;  /* 0x000000ffff177224 */ /* 0x000fe400000e0617 */
[----:B------:R-:W-:-:S04]  /*4230*/  IMAD.WIDE.U32 R16, R21, R12, RZ ;  /* 0x0000000c15107225 */ /* 0x000fc800078e00ff */
[----:B------:R-:W-:Y:S01]  /*4240*/  IMAD.X R23, RZ, RZ, R23, P1 ;  /* 0x000000ffff177224 */ /* 0x000fe200008e0617 */
[----:B------:R-:W-:Y:S01]  /*4250*/  IADD3 R25, P1, PT, -R16, R15, RZ ;  /* 0x0000000f10197210 */ /* 0x000fe20007f3e1ff */
[----:B------:R-:W-:-:S03]  /*4260*/  IMAD R17, R21, R13, R17 ;  /* 0x0000000d15117224 */ /* 0x000fc600078e0211 */
[-C--:B------:R-:W-:Y:S01]  /*4270*/  ISETP.GE.U32.AND P0, PT, R25, R12.reuse, PT ;  /* 0x0000000c1900720c */ /* 0x080fe20003f06070 */
[----:B------:R-:W-:-:S04]  /*4280*/  IMAD R16, R23, R12, R17 ;  /* 0x0000000c17107224 */ /* 0x000fc800078e0211 */
[----:B------:R-:W-:Y:S01]  /*4290*/  IMAD.X R19, R19, 0x1, ~R16, P1 ;  /* 0x0000000113137824 */ /* 0x000fe200008e0e10 */
[----:B------:R-:W-:Y:S02]  /*42a0*/  IADD3 R15, P1, PT, R25, -R12, RZ ;  /* 0x8000000c190f7210 */ /* 0x000fe40007f3e0ff */
[----:B------:R-:W-:Y:S02]  /*42b0*/  IADD3 R16, P2, PT, R21, 0x1, RZ ;  /* 0x0000000115107810 */ /* 0x000fe40007f5e0ff */
[C---:B------:R-:W-:Y:S01]  /*42c0*/  ISETP.GE.U32.AND.EX P0, PT, R19.reuse, R13, PT, P0 ;  /* 0x0000000d1300720c */ /* 0x040fe20003f06100 */
[----:B------:R-:W-:Y:S02]  /*42d0*/  IMAD.X R17, R19, 0x1, ~R13, P1 ;  /* 0x0000000113117824 */ /* 0x000fe400008e0e0d */
[----:B------:R-:W-:Y:S01]  /*42e0*/  IMAD.X R18, RZ, RZ, R23, P2 ;  /* 0x000000ffff127224 */ /* 0x000fe200010e0617 */
[----:B------:R-:W-:Y:S02]  /*42f0*/  SEL R15, R15, R25, P0 ;  /* 0x000000190f0f7207 */ /* 0x000fe40000000000 */
[----:B------:R-:W-:-:S02]  /*4300*/  SEL R21, R16, R21, P0 ;  /* 0x0000001510157207 */ /* 0x000fc40000000000 */
[----:B------:R-:W-:Y:S02]  /*4310*/  SEL R17, R17, R19, P0 ;  /* 0x0000001311117207 */ /* 0x000fe40000000000 */
[----:B------:R-:W-:Y:S02]  /*4320*/  ISETP.GE.U32.AND P1, PT, R15, R12, PT ;  /* 0x0000000c0f00720c */ /* 0x000fe40003f26070 */
[----:B------:R-:W-:Y:S02]  /*4330*/  SEL R12, R18, R23, P0 ;  /* 0x00000017120c7207 */ /* 0x000fe40000000000 */
[----:B------:R-:W-:Y:S02]  /*4340*/  IADD3 R16, P2, PT, R21, 0x1, RZ ;  /* 0x0000000115107810 */ /* 0x000fe40007f5e0ff */
[----:B------:R-:W-:Y:S02]  /*4350*/  ISETP.GE.U32.AND.EX P0, PT, R17, R13, PT, P1 ;  /* 0x0000000d1100720c */ /* 0x000fe40003f06110 */
[----:B------:R-:W-:Y:S01]  /*4360*/  LOP3.LUT R15, R7, R5, RZ, 0x3c, !PT ;  /* 0x00000005070f7212 */ /* 0x000fe200078e3cff */
[----:B------:R-:W-:Y:S01]  /*4370*/  IMAD.X R17, RZ, RZ, R12, P2 ;  /* 0x000000ffff117224 */ /* 0x000fe200010e060c */
[----:B------:R-:W-:-:S02]  /*4380*/  SEL R16, R16, R21, P0 ;  /* 0x0000001510107207 */ /* 0x000fc40000000000 */
[----:B------:R-:W-:Y:S01]  /*4390*/  ISETP.GE.AND P1, PT, R15, RZ, PT ;  /* 0x000000ff0f00720c */ /* 0x000fe20003f26270 */
[----:B------:R-:W-:Y:S01]  /*43a0*/  IMAD.MOV.U32 R15, RZ, RZ, 0x0 ;  /* 0x00000000ff0f7424 */ /* 0x000fe200078e00ff */
[----:B------:R-:W-:Y:S02]  /*43b0*/  SEL R17, R17, R12, P0 ;  /* 0x0000000c11117207 */ /* 0x000fe40000000000 */
[-C--:B------:R-:W-:Y:S02]  /*43c0*/  IADD3 R13, P2, PT, RZ, -R16.reuse, RZ ;  /* 0x80000010ff0d7210 */ /* 0x080fe40007f5e0ff */
[----:B------:R-:W-:Y:S02]  /*43d0*/  ISETP.NE.U32.AND P0, PT, R6, RZ, PT ;  /* 0x000000ff0600720c */ /* 0x000fe40003f05070 */
[----:B------:R-:W-:Y:S01]  /*43e0*/  SEL R16, R13, R16, !P1 ;  /* 0x000000100d107207 */ /* 0x000fe20004800000 */
[----:B------:R-:W-:Y:S01]  /*43f0*/  IMAD.X R12, RZ, RZ, ~R17, P2 ;  /* 0x000000ffff0c7224 */ /* 0x000fe200010e0e11 */
[----:B------:R-:W-:-:S04]  /*4400*/  ISETP.NE.AND.EX P0, PT, R7, RZ, PT, P0 ;  /* 0x000000ff0700720c */ /* 0x000fc80003f05300 */
[----:B------:R-:W-:Y:S02]  /*4410*/  SEL R17, R12, R17, !P1 ;  /* 0x000000110c117207 */ /* 0x000fe40004800000 */
[----:B------:R-:W-:Y:S02]  /*4420*/  SEL R16, R16, 0xffffffff, P0 ;  /* 0xffffffff10107807 */ /* 0x000fe40000000000 */
[----:B------:R-:W-:Y:S01]  /*4430*/  SEL R17, R17, 0xffffffff, P0 ;  /* 0xffffffff11117807 */ /* 0x000fe20000000000 */
[----:B------:R-:W-:Y:S06]  /*4440*/  RET.REL.NODEC R14 `(_Z4vfunPsxPxS0_xx) ;  /* 0xffffffb80eec7950 */ /* 0x000fec0003c3ffff */
        .type           $_Z4vfunPsxPxS0_xx$__internal_accurate_pow,@function
        .size           $_Z4vfunPsxPxS0_xx$__internal_accurate_pow,(.L_x_25 - $_Z4vfunPsxPxS0_xx$__internal_accurate_pow)
$_Z4vfunPsxPxS0_xx$__internal_accurate_pow:
[----:B------:R-:W0:Y:S01]  /*4450*/  MUFU.RCP64H R17, 2 ;  /* 0x4000000000117908 */ /* 0x000e220000001800 */
[----:B------:R-:W-:Y:S01]  /*4460*/  IMAD.MOV.U32 R12, RZ, RZ, 0x0 ;  /* 0x00000000ff0c7424 */ /* 0x000fe200078e00ff */
[----:B------:R-:W-:Y:S01]  /*4470*/  UMOV UR4, 0x7d2cafe2 ;  /* 0x7d2cafe200047882 */ /* 0x000fe20000000000 */
[----:B------:R-:W-:Y:S01]  /*4480*/  IMAD.MOV.U32 R13, RZ, RZ, 0x40000000 ;  /* 0x40000000ff0d7424 */ /* 0x000fe200078e00ff */
[----:B------:R-:W-:Y:S01]  /*4490*/  UMOV UR5, 0x3eb0f5ff ;  /* 0x3eb0f5ff00057882 */ /* 0x000fe20000000000 */
[----:B------:R-:W-:Y:S02]  /*44a0*/  IMAD.MOV.U32 R16, RZ, RZ, RZ ;  /* 0x000000ffff107224 */ /* 0x000fe400078e00ff */
[----:B------:R-:W-:Y:S02]  /*44b0*/  IMAD.MOV.U32 R14, RZ, RZ, 0x41ad3b5a ;  /* 0x41ad3b5aff0e7424 */ /* 0x000fe400078e00ff */
[----:B------:R-:W-:Y:S02]  /*44c0*/  IMAD.MOV.U32 R15, RZ, RZ, 0x3ed0f5d2 ;  /* 0x3ed0f5d2ff0f7424 */ /* 0x000fe400078e00ff */
[----:B------:R-:W-:-:S05]  /*44d0*/  IMAD.SHL.U32 R9, R3, 0x2, RZ ;  /* 0x0000000203097824 */ /* 0x000fca00078e00ff */
[----:B------:R-:W-:Y:S01]  /*44e0*/  ISETP.GT.U32.AND P0, PT, R9, -0x2000001, PT ;  /* 0xfdffffff0900780c */ /* 0x000fe20003f04070 */
[----:B0-----:R-:W-:-:S08]  /*44f0*/  DFMA R12, R16, -R12, 1 ;  /* 0x3ff00000100c742b */ /* 0x001fd0000000080c */
[----:B------:R-:W-:-:S08]  /*4500*/  DFMA R12, R12, R12, R12 ;  /* 0x0000000c0c0c722b */ /* 0x000fd0000000000c */
[----:B------:R-:W-:-:S08]  /*4510*/  DFMA R16, R16, R12, R16 ;  /* 0x0000000c1010722b */ /* 0x000fd00000000010 */
[----:B------:R-:W-:-:S08]  /*4520*/  DMUL R12, RZ, R16 ;  /* 0x00000010ff0c7228 */ /* 0x000fd00000000000 */
[----:B------:R-:W-:-:S08]  /*4530*/  DFMA R12, RZ, R16, R12 ;  /* 0x00000010ff0c722b */ /* 0x000fd0000000000c */
[----:B------:R-:W-:Y:S02]  /*4540*/  DMUL R20, R12, R12 ;  /* 0x0000000c0c147228 */ /* 0x000fe40000000000 */
[----:B------:R-:W-:-:S06]  /*4550*/  DADD R18, RZ, -R12 ;  /* 0x00000000ff127229 */ /* 0x000fcc000000080c */
[----:B------:R-:W-:Y:S01]  /*4560*/  DFMA R14, R20, UR4, R14 ;  /* 0x00000004140e7c2b */ /* 0x000fe2000800000e */
[----:B------:R-:W-:Y:S01]  /*4570*/  UMOV UR4, 0x75488a3f ;  /* 0x75488a3f00047882 */ /* 0x000fe20000000000 */
[----:B------:R-:W-:Y:S01]  /*4580*/  UMOV UR5, 0x3ef3b20a ;  /* 0x3ef3b20a00057882 */ /* 0x000fe20000000000 */
[----:B------:R-:W-:-:S05]  /*4590*/  DADD R18, R18, R18 ;  /* 0x0000000012127229 */ /* 0x000fca0000000012 */
[----:B------:R-:W-:Y:S01]  /*45a0*/  DFMA R14, R20, R14, UR4 ;  /* 0x00000004140e7e2b */ /* 0x000fe2000800000e */
[----:B------:R-:W-:Y:S01]  /*45b0*/  UMOV UR4, 0xe4faecd5 ;  /* 0xe4faecd500047882 */ /* 0x000fe20000000000 */
[----:B------:R-:W-:Y:S01]  /*45c0*/  UMOV UR5, 0x3f1745cd ;  /* 0x3f1745cd00057882 */ /* 0x000fe20000000000 */
[----:B------:R-:W-:-:S05]  /*45d0*/  DFMA R18, RZ, -R12, R18 ;  /* 0x8000000cff12722b */ /* 0x000fca0000000012 */
[----:B------:R-:W-:Y:S01]  /*45e0*/  DFMA R14, R20, R14, UR4 ;  /* 0x00000004140e7e2b */ /* 0x000fe2000800000e */
[----:B------:R-:W-:Y:S01]  /*45f0*/  UMOV UR4, 0x258a578b ;  /* 0x258a578b00047882 */ /* 0x000fe20000000000 */
[----:B------:R-:W-:Y:S01]  /*4600*/  UMOV UR5, 0x3f3c71c7 ;  /* 0x3f3c71c700057882 */ /* 0x000fe20000000000 */
[----:B------:R-:W-:Y:S02]  /*4610*/  DMUL R16, R16, R18 ;  /* 0x0000001210107228 */ /* 0x000fe40000000000 */
[----:B------:R-:W-:-:S03]  /*4620*/  DMUL R18, R12, R12 ;  /* 0x0000000c0c127228 */ /* 0x000fc60000000000 */
[----:B------:R-:W-:Y:S01]  /*4630*/  DFMA R14, R20, R14, UR4 ;  /* 0x00000004140e7e2b */ /* 0x000fe2000800000e */
[----:B------:R-:W-:Y:S01]  /*4640*/  UMOV UR4, 0x9242b910 ;  /* 0x9242b91000047882 */ /* 0x000fe20000000000 */
[----:B------:R-:W-:-:S03]  /*4650*/  UMOV UR5, 0x3f624924 ;  /* 0x3f62492400057882 */ /* 0x000fc60000000000 */
[----:B------:R-:W-:-:S03]  /*4660*/  DFMA R26, R12, R12, -R18 ;  /* 0x0000000c0c1a722b */ /* 0x000fc60000000812 */
[----:B------:R-:W-:Y:S01]  /*4670*/  DFMA R14, R20, R14, UR4 ;  /* 0x00000004140e7e2b */ /* 0x000fe2000800000e */
[----:B------:R-:W-:Y:S01]  /*4680*/  UMOV UR4, 0x99999dfb ;  /* 0x99999dfb00047882 */ /* 0x000fe20000000000 */
[----:B------:R-:W-:-:S06]  /*4690*/  UMOV UR5, 0x3f899999 ;  /* 0x3f89999900057882 */ /* 0x000fcc0000000000 */
[----:B------:R-:W-:Y:S01]  /*46a0*/  DFMA R22, R20, R14, UR4 ;  /* 0x0000000414167e2b */ /* 0x000fe2000800000e */
[----:B------:R-:W-:Y:S01]  /*46b0*/  UMOV UR4, 0x55555555 ;  /* 0x5555555500047882 */ /* 0x000fe20000000000 */
[----:B------:R-:W-:-:S06]  /*46c0*/  UMOV UR5, 0x3fb55555 ;  /* 0x3fb5555500057882 */ /* 0x000fcc0000000000 */
[----:B------:R-:W-:-:S08]  /*46d0*/  DFMA R14, R20, R22, UR4 ;  /* 0x00000004140e7e2b */ /* 0x000fd00008000016 */
[----:B------:R-:W-:Y:S01]  /*46e0*/  DADD R24, -R14, UR4 ;  /* 0x000000040e187e29 */ /* 0x000fe20008000100 */
[----:B------:R-:W-:Y:S01]  /*46f0*/  UMOV UR4, 0xb9e7b0 ;  /* 0x00b9e7b000047882 */ /* 0x000fe20000000000 */
[----:B------:R-:W-:-:S06]  /*4700*/  UMOV UR5, 0x3c46a4cb ;  /* 0x3c46a4cb00057882 */ /* 0x000fcc0000000000 */
[----:B------:R-:W-:Y:S02]  /*4710*/  DFMA R20, R20, R22, R24 ;  /* 0x000000161414722b */ /* 0x000fe40000000018 */
[----:B------:R-:W-:Y:S01]  /*4720*/  DMUL R22, R12, R18 ;  /* 0x000000120c167228 */ /* 0x000fe20000000000 */
[----:B------:R-:W-:Y:S02]  /*4730*/  VIADD R25, R17, 0x100000 ;  /* 0x0010000011197836 */ /* 0x000fe40000000000 */
[----:B------:R-:W-:-:S03]  /*4740*/  IMAD.MOV.U32 R24, RZ, RZ, R16 ;  /* 0x000000ffff187224 */ /* 0x000fc600078e0010 */
[----:B------:R-:W-:Y:S01]  /*4750*/  DADD R20, R20, -UR4 ;  /* 0x8000000414147e29 */ /* 0x000fe20008000000 */
[----:B------:R-:W-:Y:S01]  /*4760*/  UMOV UR4, 0x0 ;  /* 0x0000000000047882 */ /* 0x000fe20000000000 */
[----:B------:R-:W-:Y:S01]  /*4770*/  UMOV UR5, 0x3ff00000 ;  /* 0x3ff0000000057882 */ /* 0x000fe20000000000 */
[C---:B------:R-:W-:Y:S02]  /*4780*/  DFMA R24, R12.reuse, R24, R26 ;  /* 0x000000180c18722b */ /* 0x040fe4000000001a */
[----:B------:R-:W-:-:S08]  /*4790*/  DFMA R26, R12, R18, -R22 ;  /* 0x000000120c1a722b */ /* 0x000fd00000000816 */
[----:B------:R-:W-:Y:S02]  /*47a0*/  DFMA R26, R16, R18, R26 ;  /* 0x00000012101a722b */ /* 0x000fe4000000001a */
[----:B------:R-:W-:-:S06]  /*47b0*/  DADD R18, R14, R20 ;  /* 0x000000000e127229 */ /* 0x000fcc0000000014 */
[----:B------:R-:W-:Y:S02]  /*47c0*/  DFMA R24, R12, R24, R26 ;  /* 0x000000180c18722b */ /* 0x000fe4000000001a */
[----:B------:R-:W-:Y:S02]  /*47d0*/  DADD R26, R14, -R18 ;  /* 0x000000000e1a7229 */ /* 0x000fe40000000812 */
[----:B------:R-:W-:-:S06]  /*47e0*/  DMUL R14, R18, R22 ;  /* 0x00000016120e7228 */ /* 0x000fcc0000000000 */
[----:B------:R-:W-:Y:S02]  /*47f0*/  DADD R26, R20, R26 ;  /* 0x00000000141a7229 */ /* 0x000fe4000000001a */
[----:B------:R-:W-:-:S08]  /*4800*/  DFMA R20, R18, R22, -R14 ;  /* 0x000000161214722b */ /* 0x000fd0000000080e */
[----:B------:R-:W-:-:S08]  /*4810*/  DFMA R20, R18, R24, R20 ;  /* 0x000000181214722b */ /* 0x000fd00000000014 */
[----:B------:R-:W-:-:S08]  /*4820*/  DFMA R26, R26, R22, R20 ;  /* 0x000000161a1a722b */ /* 0x000fd00000000014 */
[----:B------:R-:W-:-:S08]  /*4830*/  DADD R20, R14, R26 ;  /* 0x000000000e147229 */ /* 0x000fd0000000001a */
[--C-:B------:R-:W-:Y:S02]  /*4840*/  DADD R18, R12, R20.reuse ;  /* 0x000000000c127229 */ /* 0x100fe40000000014 */
[----:B------:R-:W-:-:S06]  /*4850*/  DADD R14, R14, -R20 ;  /* 0x000000000e0e7229 */ /* 0x000fcc0000000814 */
[----:B------:R-:W-:Y:S02]  /*4860*/  DADD R12, R12, -R18 ;  /* 0x000000000c0c7229 */ /* 0x000fe40000000812 */
[----:B------:R-:W-:-:S06]  /*4870*/  DADD R14, R26, R14 ;  /* 0x000000001a0e7229 */ /* 0x000fcc000000000e */
[----:B------:R-:W-:-:S08]  /*4880*/  DADD R12, R20, R12 ;  /* 0x00000000140c7229 */ /* 0x000fd0000000000c */
[----:B------:R-:W-:Y:S01]  /*4890*/  DADD R12, R14, R12 ;  /* 0x000000000e0c7229 */ /* 0x000fe2000000000c */
[----:B------:R-:W-:Y:S02]  /*48a0*/  IMAD.MOV.U32 R14, RZ, RZ, -0x105c611 ;  /* 0xfefa39efff0e7424 */ /* 0x000fe400078e00ff */
[----:B------:R-:W-:-:S05]  /*48b0*/  IMAD.MOV.U32 R15, RZ, RZ, 0x3fe62e42 ;  /* 0x3fe62e42ff0f7424 */ /* 0x000fca00078e00ff */
[----:B------:R-:W-:Y:S01]  /*48c0*/  DADD R20, R16, R12 ;  /* 0x0000000010147229 */ /* 0x000fe2000000000c */
[----:B------:R-:W-:Y:S02]  /*48d0*/  IMAD.MOV.U32 R12, RZ, RZ, -0x105c611 ;  /* 0xfefa39efff0c7424 */ /* 0x000fe400078e00ff */
[----:B------:R-:W-:-:S05]  /*48e0*/  IMAD.MOV.U32 R13, RZ, RZ, 0x3fe62e42 ;  /* 0x3fe62e42ff0d7424 */ /* 0x000fca00078e00ff */
[----:B------:R-:W-:-:S08]  /*48f0*/  DADD R16, R18, R20 ;  /* 0x0000000012107229 */ /* 0x000fd00000000014 */
[--C-:B------:R-:W-:Y:S02]  /*4900*/  DFMA R14, R14, UR4, R16.reuse ;  /* 0x000000040e0e7c2b */ /* 0x100fe40008000010 */
[----:B------:R-:W-:-:S06]  /*4910*/  DADD R18, R18, -R16 ;  /* 0x0000000012127229 */ /* 0x000fcc0000000810 */
[----:B------:R-:W-:Y:S02]  /*4920*/  DFMA R22, -R12, 1, R14 ;  /* 0x3ff000000c16782b */ /* 0x000fe4000000010e */
[----:B------:R-:W-:Y:S01]  /*4930*/  DADD R18, R20, R18 ;  /* 0x0000000014127229 */ /* 0x000fe20000000012 */
[----:B------:R-:W-:Y:S02]  /*4940*/  IMAD.MOV.U32 R20, RZ, RZ, 0x3b39803f ;  /* 0x3b39803fff147424 */ /* 0x000fe400078e00ff */
[----:B------:R-:W-:-:S03]  /*4950*/  IMAD.MOV.U32 R21, RZ, RZ, 0x3c7abc9e ;  /* 0x3c7abc9eff157424 */ /* 0x000fc600078e00ff */
[----:B------:R-:W-:-:S08]  /*4960*/  DADD R22, -R16, R22 ;  /* 0x0000000010167229 */ /* 0x000fd00000000116 */
[----:B------:R-:W-:-:S08]  /*4970*/  DADD R18, R18, -R22 ;  /* 0x0000000012127229 */ /* 0x000fd00000000816 */
[----:B------:R-:W-:Y:S01]  /*4980*/  DFMA R20, R20, UR4, R18 ;  /* 0x0000000414147c2b */ /* 0x000fe20008000012 */
[----:B------:R-:W-:Y:S01]  /*4990*/  UMOV UR4, 0x3b39803f ;  /* 0x3b39803f00047882 */ /* 0x000fe20000000000 */
[----:B------:R-:W-:Y:S01]  /*49a0*/  LOP3.LUT R18, R3, 0xff0fffff, RZ, 0xc0, !PT ;  /* 0xff0fffff03127812 */ /* 0x000fe200078ec0ff */
[----:B------:R-:W-:-:S03]  /*49b0*/  UMOV UR5, 0x3c7abc9e ;  /* 0x3c7abc9e00057882 */ /* 0x000fc60000000000 */
[----:B------:R-:W-:Y:S01]  /*49c0*/  SEL R19, R18, R3, P0 ;  /* 0x0000000312137207 */ /* 0x000fe20000000000 */
[----:B------:R-:W-:Y:S01]  /*49d0*/  IMAD.MOV.U32 R18, RZ, RZ, R2 ;  /* 0x000000ffff127224 */ /* 0x000fe200078e0002 */
[----:B------:R-:W-:-:S08]  /*49e0*/  DADD R16, R14, R20 ;  /* 0x000000000e107229 */ /* 0x000fd00000000014 */
[----:B------:R-:W-:Y:S02]  /*49f0*/  DADD R14, R14, -R16 ;  /* 0x000000000e0e7229 */ /* 0x000fe40000000810 */
[----:B------:R-:W-:-:S06]  /*4a00*/  DMUL R2, R16, R18 ;  /* 0x0000001210027228 */ /* 0x000fcc0000000000 */
[----:B------:R-:W-:Y:S02]  /*4a10*/  DADD R14, R20, R14 ;  /* 0x00000000140e7229 */ /* 0x000fe4000000000e */
[----:B------:R-:W-:-:S08]  /*4a20*/  DFMA R16, R16, R18, -R2 ;  /* 0x000000121010722b */ /* 0x000fd00000000802 */
[----:B------:R-:W-:Y:S01]  /*4a30*/  DFMA R18, R14, R18, R16 ;  /* 0x000000120e12722b */ /* 0x000fe20000000010 */
[----:B------:R-:W-:Y:S02]  /*4a40*/  IMAD.MOV.U32 R16, RZ, RZ, 0x652b82fe ;  /* 0x652b82feff107424 */ /* 0x000fe400078e00ff */
[----:B------:R-:W-:-:S05]  /*4a50*/  IMAD.MOV.U32 R17, RZ, RZ, 0x3ff71547 ;  /* 0x3ff71547ff117424 */ /* 0x000fca00078e00ff */
[----:B------:R-:W-:-:S08]  /*4a60*/  DADD R14, R2, R18 ;  /* 0x00000000020e7229 */ /* 0x000fd00000000012 */
[----:B------:R-:W-:Y:S02]  /*4a70*/  DFMA R16, R14, R16, 6.75539944105574400000e+15 ;  /* 0x433800000e10742b */ /* 0x000fe40000000010 */
[----:B------:R-:W-:Y:S01]  /*4a80*/  FSETP.GEU.AND P0, PT, |R15|, 4.1917929649353027344, PT ;  /* 0x4086232b0f00780b */ /* 0x000fe20003f0e200 */
[----:B------:R-:W-:-:S05]  /*4a90*/  DADD R2, R2, -R14 ;  /* 0x0000000002027229 */ /* 0x000fca000000080e */
[----:B------:R-:W-:-:S03]  /*4aa0*/  DADD R20, R16, -6.75539944105574400000e+15 ;  /* 0xc338000010147429 */ /* 0x000fc60000000000 */
[----:B------:R-:W-:-:S05]  /*4ab0*/  DADD R18, R18, R2 ;  /* 0x0000000012127229 */ /* 0x000fca0000000002 */
[----:B------:R-:W-:-:S08]  /*4ac0*/  DFMA R12, R20, -R12, R14 ;  /* 0x8000000c140c722b */ /* 0x000fd0000000000e */
[----:B------:R-:W-:Y:S01]  /*4ad0*/  DFMA R12, R20, -UR4, R12 ;  /* 0x80000004140c7c2b */ /* 0x000fe2000800000c */
[----:B------:R-:W-:Y:S01]  /*4ae0*/  UMOV UR4, 0x69ce2bdf ;  /* 0x69ce2bdf00047882 */ /* 0x000fe20000000000 */
[----:B------:R-:W-:Y:S01]  /*4af0*/  IMAD.MOV.U32 R20, RZ, RZ, -0x35dec16 ;  /* 0xfca213eaff147424 */ /* 0x000fe200078e00ff */
[----:B------:R-:W-:Y:S01]  /*4b00*/  UMOV UR5, 0x3e5ade15 ;  /* 0x3e5ade1500057882 */ /* 0x000fe20000000000 */
[----:B------:R-:W-:-:S06]  /*4b10*/  IMAD.MOV.U32 R21, RZ, RZ, 0x3e928af3 ;  /* 0x3e928af3ff157424 */ /* 0x000fcc00078e00ff */
[----:B------:R-:W-:Y:S01]  /*4b20*/  DFMA R20, R12, UR4, R20 ;  /* 0x000000040c147c2b */ /* 0x000fe20008000014 */
[----:B------:R-:W-:Y:S01]  /*4b30*/  UMOV UR4, 0x62401315 ;  /* 0x6240131500047882 */ /* 0x000fe20000000000 */
[----:B------:R-:W-:-:S06]  /*4b40*/  UMOV UR5, 0x3ec71dee ;  /* 0x3ec71dee00057882 */ /* 0x000fcc0000000000 */
[----:B------:R-:W-:Y:S01]  /*4b50*/  DFMA R20, R12, R20, UR4 ;  /* 0x000000040c147e2b */ /* 0x000fe20008000014 */
        /* <DEDUP_REMOVED lines=20> */
[----:B------:R-:W-:-:S08]  /*4ca0*/  DFMA R20, R12, R20, UR4 ;  /* 0x000000040c147e2b */ /* 0x000fd00008000014 */
[----:B------:R-:W-:-:S08]  /*4cb0*/  DFMA R20, R12, R20, 1 ;  /* 0x3ff000000c14742b */ /* 0x000fd00000000014 */
[----:B------:R-:W-:-:S10]  /*4cc0*/  DFMA R12, R12, R20, 1 ;  /* 0x3ff000000c0c742b */ /* 0x000fd40000000014 */
[----:B------:R-:W-:Y:S02]  /*4cd0*/  IMAD R3, R16, 0x100000, R13 ;  /* 0x0010000010037824 */ /* 0x000fe400078e020d */
[----:B------:R-:W-:Y:S01]  /*4ce0*/  IMAD.MOV.U32 R2, RZ, RZ, R12 ;  /* 0x000000ffff027224 */ /* 0x000fe200078e000c */
[----:B------:R-:W-:Y:S06]  /*4cf0*/  @!P0 BRA `(.L_x_21) ;  /* 0x0000000000348947 */ /* 0x000fec0003800000 */
[----:B------:R-:W-:Y:S01]  /*4d00*/  FSETP.GEU.AND P1, PT, |R15|, 4.2275390625, PT ;  /* 0x408748000f00780b */ /* 0x000fe20003f2e200 */
[C---:B------:R-:W-:Y:S02]  /*4d10*/  DADD R2, R14.reuse, +INF ;  /* 0x7ff000000e027429 */ /* 0x040fe40000000000 */
[----:B------:R-:W-:-:S08]  /*4d20*/  DSETP.GEU.AND P0, PT, R14, RZ, PT ;  /* 0x000000ff0e00722a */ /* 0x000fd00003f0e000 */
[----:B------:R-:W-:Y:S02]  /*4d30*/  FSEL R2, R2, RZ, P0 ;  /* 0x000000ff02027208 */ /* 0x000fe40000000000 */
[----:B------:R-:W-:Y:S01]  /*4d40*/  FSEL R3, R3, RZ, P0 ;  /* 0x000000ff03037208 */ /* 0x000fe20000000000 */
[----:B------:R-:W-:Y:S06]  /*4d50*/  @P1 BRA `(.L_x_21) ;  /* 0x00000000001c1947 */ /* 0x000fec0003800000 */
[----:B------:R-:W-:-:S04]  /*4d60*/  LEA.HI R2, R16, R16, RZ, 0x1 ;  /* 0x0000001010027211 */ /* 0x000fc800078f08ff */
[----:B------:R-:W-:-:S05]  /*4d70*/  SHF.R.S32.HI R3, RZ, 0x1, R2 ;  /* 0x00000001ff037819 */ /* 0x000fca0000011402 */
[----:B------:R-:W-:Y:S02]  /*4d80*/  IMAD.IADD R2, R16, 0x1, -R3 ;  /* 0x0000000110027824 */ /* 0x000fe400078e0a03 */
[----:B------:R-:W-:-:S03]  /*4d90*/  IMAD R13, R3, 0x100000, R13 ;  /* 0x00100000030d7824 */ /* 0x000fc600078e020d */
[----:B------:R-:W-:Y:S01]  /*4da0*/  LEA R3, R2, 0x3ff00000, 0x14 ;  /* 0x3ff0000002037811 */ /* 0x000fe200078ea0ff */
[----:B------:R-:W-:-:S06]  /*4db0*/  IMAD.MOV.U32 R2, RZ, RZ, RZ ;  /* 0x000000ffff027224 */ /* 0x000fcc00078e00ff */
[----:B------:R-:W-:-:S11]  /*4dc0*/  DMUL R2, R12, R2 ;  /* 0x000000020c027228 */ /* 0x000fd60000000000 */
.L_x_21:
[----:B------:R-:W-:Y:S02]  /*4dd0*/  DFMA R18, R18, R2, R2 ;  /* 0x000000021212722b */ /* 0x000fe40000000002 */
[----:B------:R-:W-:-:S08]  /*4de0*/  DSETP.NEU.AND P0, PT, |R2|, +INF , PT ;  /* 0x7ff000000200742a */ /* 0x000fd00003f0d200 */
[----:B------:R-:W-:Y:S01]  /*4df0*/  FSEL R9, R2, R18, !P0 ;  /* 0x0000001202097208 */ /* 0x000fe20004000000 */
[----:B------:R-:W-:Y:S01]  /*4e00*/  IMAD.MOV.U32 R2, RZ, RZ, R0 ;  /* 0x000000ffff027224 */ /* 0x000fe200078e0000 */
[----:B------:R-:W-:Y:S01]  /*4e10*/  FSEL R12, R3, R19, !P0 ;  /* 0x00000013030c7208 */ /* 0x000fe20004000000 */
[----:B------:R-:W-:-:S04]  /*4e20*/  IMAD.MOV.U32 R3, RZ, RZ, 0x0 ;  /* 0x00000000ff037424 */ /* 0x000fc800078e00ff */
[----:B------:R-:W-:Y:S05]  /*4e30*/  RET.REL.NODEC R2 `(_Z4vfunPsxPxS0_xx) ;  /* 0xffffffb002707950 */ /* 0x000fea0003c3ffff */
.L_x_22:
[----:B------:R-:W-:-:S00]  /*4e40*/  BRA `(.L_x_22) ;  /* 0xfffffffc00fc7947 */ /* 0x000fc0000383ffff */
[----:B------:R-:W-:-:S00]  /*4e50*/  NOP ;  /* 0x0000000000007918 */ /* 0x000fc00000000000 */
        /* <DEDUP_REMOVED lines=10> */
.L_x_25:


//--------------------- .nv.shared.reserved.0     --------------------------
	.section	.nv.shared.reserved.0,"aw",@nobits
	.weak		__nv_reservedSMEM_offset_0_alias
	.size		__nv_reservedSMEM_offset_0_alias, 0, 64
	.other		__nv_reservedSMEM_offset_0_alias,@"STO_CUDA_RESERVED_SHARED STV_DEFAULT"
__nv_reservedSMEM_offset_0_alias:
	.zero		0
	.zero		64


//--------------------- .nv.constant0._Z4vfunPsxPxS0_xx --------------------------
	.section	.nv.constant0._Z4vfunPsxPxS0_xx,"a",@progbits
	.sectionflags	@""
	.align	4
.nv.constant0._Z4vfunPsxPxS0_xx:
	.zero		944


//--------------------- SYMBOLS --------------------------

	.type		.nv.reservedSmem.offset0,@object
	.size		.nv.reservedSmem.offset0,0x4
